//
// Generated by NVIDIA NVVM Compiler
//
// Compiler Build ID: CL-36424714
// Cuda compilation tools, release 13.0, V13.0.88
// Based on NVVM 20.0.0
//

.version 9.0
.target sm_100
.address_size 64

	// .globl	_Z14collision_stepPPdS0_S_S_S_S_PbS1_S1_dd

.visible .entry _Z14collision_stepPPdS0_S_S_S_S_PbS1_S1_dd(
	.param .u64 .ptr .align 1 _Z14collision_stepPPdS0_S_S_S_S_PbS1_S1_dd_param_0,
	.param .u64 .ptr .align 1 _Z14collision_stepPPdS0_S_S_S_S_PbS1_S1_dd_param_1,
	.param .u64 .ptr .align 1 _Z14collision_stepPPdS0_S_S_S_S_PbS1_S1_dd_param_2,
	.param .u64 .ptr .align 1 _Z14collision_stepPPdS0_S_S_S_S_PbS1_S1_dd_param_3,
	.param .u64 .ptr .align 1 _Z14collision_stepPPdS0_S_S_S_S_PbS1_S1_dd_param_4,
	.param .u64 .ptr .align 1 _Z14collision_stepPPdS0_S_S_S_S_PbS1_S1_dd_param_5,
	.param .u64 .ptr .align 1 _Z14collision_stepPPdS0_S_S_S_S_PbS1_S1_dd_param_6,
	.param .u64 .ptr .align 1 _Z14collision_stepPPdS0_S_S_S_S_PbS1_S1_dd_param_7,
	.param .u64 .ptr .align 1 _Z14collision_stepPPdS0_S_S_S_S_PbS1_S1_dd_param_8,
	.param .f64 _Z14collision_stepPPdS0_S_S_S_S_PbS1_S1_dd_param_9,
	.param .f64 _Z14collision_stepPPdS0_S_S_S_S_PbS1_S1_dd_param_10
)
{
	.reg .pred 	%p<5>;
	.reg .b16 	%rs<5>;
	.reg .b32 	%r<11>;
	.reg .b64 	%rd<80>;
	.reg .b64 	%fd<198>;

	ld.param.u64 	%rd11, [_Z14collision_stepPPdS0_S_S_S_S_PbS1_S1_dd_param_0];
	ld.param.u64 	%rd12, [_Z14collision_stepPPdS0_S_S_S_S_PbS1_S1_dd_param_2];
	ld.param.u64 	%rd7, [_Z14collision_stepPPdS0_S_S_S_S_PbS1_S1_dd_param_3];
	ld.param.u64 	%rd8, [_Z14collision_stepPPdS0_S_S_S_S_PbS1_S1_dd_param_4];
	ld.param.u64 	%rd13, [_Z14collision_stepPPdS0_S_S_S_S_PbS1_S1_dd_param_6];
	ld.param.u64 	%rd10, [_Z14collision_stepPPdS0_S_S_S_S_PbS1_S1_dd_param_7];
	ld.param.f64 	%fd196, [_Z14collision_stepPPdS0_S_S_S_S_PbS1_S1_dd_param_9];
	ld.param.f64 	%fd7, [_Z14collision_stepPPdS0_S_S_S_S_PbS1_S1_dd_param_10];
	cvta.to.global.u64 	%rd14, %rd11;
	cvta.to.global.u64 	%rd15, %rd12;
	mov.u32 	%r2, %nctaid.x;
	mov.u32 	%r3, %ntid.x;
	mov.u32 	%r4, %ntid.y;
	mov.u32 	%r5, %ctaid.y;
	mov.u32 	%r6, %tid.y;
	mad.lo.s32 	%r7, %r4, %r5, %r6;
	mov.u32 	%r8, %ctaid.x;
	mov.u32 	%r9, %tid.x;
	mad.lo.s32 	%r10, %r7, %r2, %r8;
	mad.lo.s32 	%r1, %r10, %r3, %r9;
	cvt.u64.u32 	%rd16, %r1;
	mul.wide.u32 	%rd17, %r1, 8;
	add.s64 	%rd1, %rd15, %rd17;
	mov.b64 	%rd18, 0;
	st.global.u64 	[%rd1], %rd18;
	add.s64 	%rd2, %rd14, %rd17;
	cvta.to.global.u64 	%rd19, %rd13;
	ld.global.u64 	%rd20, [%rd2];
	ld.f64 	%fd8, [%rd20];
	add.f64 	%fd9, %fd8, 0d0000000000000000;
	st.global.f64 	[%rd1], %fd9;
	ld.global.u64 	%rd21, [%rd2];
	ld.f64 	%fd10, [%rd21+8];
	add.f64 	%fd11, %fd10, %fd9;
	st.global.f64 	[%rd1], %fd11;
	ld.global.u64 	%rd22, [%rd2];
	ld.f64 	%fd12, [%rd22+16];
	add.f64 	%fd13, %fd12, %fd11;
	st.global.f64 	[%rd1], %fd13;
	ld.global.u64 	%rd23, [%rd2];
	ld.f64 	%fd14, [%rd23+24];
	add.f64 	%fd15, %fd14, %fd13;
	st.global.f64 	[%rd1], %fd15;
	ld.global.u64 	%rd24, [%rd2];
	ld.f64 	%fd16, [%rd24+32];
	add.f64 	%fd17, %fd16, %fd15;
	st.global.f64 	[%rd1], %fd17;
	ld.global.u64 	%rd25, [%rd2];
	ld.f64 	%fd18, [%rd25+40];
	add.f64 	%fd19, %fd18, %fd17;
	st.global.f64 	[%rd1], %fd19;
	ld.global.u64 	%rd26, [%rd2];
	ld.f64 	%fd20, [%rd26+48];
	add.f64 	%fd21, %fd20, %fd19;
	st.global.f64 	[%rd1], %fd21;
	ld.global.u64 	%rd27, [%rd2];
	ld.f64 	%fd22, [%rd27+56];
	add.f64 	%fd23, %fd22, %fd21;
	st.global.f64 	[%rd1], %fd23;
	ld.global.u64 	%rd28, [%rd2];
	ld.f64 	%fd24, [%rd28+64];
	add.f64 	%fd1, %fd24, %fd23;
	st.global.f64 	[%rd1], %fd1;
	add.s64 	%rd3, %rd19, %rd16;
	ld.global.u8 	%rs1, [%rd3];
	setp.ne.s16 	%p1, %rs1, 0;
	@%p1 bra 	$L__BB0_2;
	ld.global.u64 	%rd29, [%rd2];
	ld.f64 	%fd25, [%rd29+8];
	ld.f64 	%fd26, [%rd29+24];
	sub.f64 	%fd27, %fd25, %fd26;
	ld.f64 	%fd28, [%rd29+40];
	add.f64 	%fd29, %fd27, %fd28;
	ld.f64 	%fd30, [%rd29+48];
	add.f64 	%fd31, %fd29, %fd30;
	ld.f64 	%fd32, [%rd29+56];
	sub.f64 	%fd33, %fd31, %fd32;
	ld.f64 	%fd34, [%rd29+64];
	sub.f64 	%fd35, %fd33, %fd34;
	div.rn.f64 	%fd196, %fd35, %fd1;
$L__BB0_2:
	cvta.to.global.u64 	%rd30, %rd7;
	add.s64 	%rd4, %rd30, %rd17;
	st.global.f64 	[%rd4], %fd196;
	ld.global.u8 	%rs2, [%rd3];
	setp.ne.s16 	%p2, %rs2, 0;
	mov.f64 	%fd197, 0d0000000000000000;
	@%p2 bra 	$L__BB0_4;
	ld.global.u64 	%rd32, [%rd2];
	ld.f64 	%fd37, [%rd32+32];
	ld.f64 	%fd38, [%rd32+16];
	sub.f64 	%fd39, %fd37, %fd38;
	ld.f64 	%fd40, [%rd32+40];
	add.f64 	%fd41, %fd39, %fd40;
	ld.f64 	%fd42, [%rd32+64];
	add.f64 	%fd43, %fd41, %fd42;
	ld.f64 	%fd44, [%rd32+48];
	sub.f64 	%fd45, %fd43, %fd44;
	ld.f64 	%fd46, [%rd32+56];
	sub.f64 	%fd47, %fd45, %fd46;
	ld.global.f64 	%fd48, [%rd1];
	div.rn.f64 	%fd197, %fd47, %fd48;
$L__BB0_4:
	ld.param.u64 	%rd79, [_Z14collision_stepPPdS0_S_S_S_S_PbS1_S1_dd_param_5];
	ld.param.u64 	%rd78, [_Z14collision_stepPPdS0_S_S_S_S_PbS1_S1_dd_param_1];
	cvta.to.global.u64 	%rd34, %rd8;
	add.s64 	%rd36, %rd34, %rd17;
	st.global.f64 	[%rd36], %fd197;
	ld.global.f64 	%fd49, [%rd4];
	mul.f64 	%fd50, %fd49, %fd49;
	fma.rn.f64 	%fd51, %fd197, %fd197, %fd50;
	cvta.to.global.u64 	%rd37, %rd79;
	add.s64 	%rd38, %rd37, %rd17;
	st.global.f64 	[%rd38], %fd51;
	ld.global.f64 	%fd52, [%rd1];
	mul.f64 	%fd53, %fd52, 0d0000000000000000;
	mul.f64 	%fd54, %fd51, 0d3FF8000000000000;
	mov.f64 	%fd55, 0d3FF0000000000000;
	sub.f64 	%fd56, %fd55, %fd54;
	mul.f64 	%fd57, %fd53, %fd56;
	cvta.to.global.u64 	%rd39, %rd78;
	add.s64 	%rd5, %rd39, %rd17;
	ld.global.u64 	%rd40, [%rd5];
	st.f64 	[%rd40], %fd57;
	ld.global.f64 	%fd58, [%rd1];
	mul.f64 	%fd59, %fd58, 0d0000000000000000;
	ld.global.f64 	%fd60, [%rd4];
	fma.rn.f64 	%fd61, %fd60, 0d4008000000000000, 0d3FF0000000000000;
	mul.f64 	%fd62, %fd60, %fd60;
	fma.rn.f64 	%fd63, %fd62, 0d4012000000000000, %fd61;
	ld.global.f64 	%fd64, [%rd38];
	mul.f64 	%fd65, %fd64, 0d3FF8000000000000;
	sub.f64 	%fd66, %fd63, %fd65;
	mul.f64 	%fd67, %fd59, %fd66;
	ld.global.u64 	%rd41, [%rd5];
	st.f64 	[%rd41+8], %fd67;
	ld.global.f64 	%fd68, [%rd1];
	mul.f64 	%fd69, %fd68, 0d0000000000000000;
	ld.global.f64 	%fd70, [%rd36];
	mul.f64 	%fd71, %fd70, 0d4008000000000000;
	sub.f64 	%fd72, %fd55, %fd71;
	mul.f64 	%fd73, %fd70, %fd70;
	fma.rn.f64 	%fd74, %fd73, 0d4012000000000000, %fd72;
	ld.global.f64 	%fd75, [%rd38];
	mul.f64 	%fd76, %fd75, 0d3FF8000000000000;
	sub.f64 	%fd77, %fd74, %fd76;
	mul.f64 	%fd78, %fd69, %fd77;
	ld.global.u64 	%rd42, [%rd5];
	st.f64 	[%rd42+16], %fd78;
	ld.global.f64 	%fd79, [%rd1];
	mul.f64 	%fd80, %fd79, 0d0000000000000000;
	ld.global.f64 	%fd81, [%rd4];
	mul.f64 	%fd82, %fd81, 0d4008000000000000;
	sub.f64 	%fd83, %fd55, %fd82;
	mul.f64 	%fd84, %fd81, %fd81;
	fma.rn.f64 	%fd85, %fd84, 0d4012000000000000, %fd83;
	ld.global.f64 	%fd86, [%rd38];
	mul.f64 	%fd87, %fd86, 0d3FF8000000000000;
	sub.f64 	%fd88, %fd85, %fd87;
	mul.f64 	%fd89, %fd80, %fd88;
	ld.global.u64 	%rd43, [%rd5];
	st.f64 	[%rd43+24], %fd89;
	ld.global.f64 	%fd90, [%rd1];
	mul.f64 	%fd91, %fd90, 0d0000000000000000;
	ld.global.f64 	%fd92, [%rd36];
	fma.rn.f64 	%fd93, %fd92, 0d4008000000000000, 0d3FF0000000000000;
	mul.f64 	%fd94, %fd92, %fd92;
	fma.rn.f64 	%fd95, %fd94, 0d4012000000000000, %fd93;
	ld.global.f64 	%fd96, [%rd38];
	mul.f64 	%fd97, %fd96, 0d3FF8000000000000;
	sub.f64 	%fd98, %fd95, %fd97;
	mul.f64 	%fd99, %fd91, %fd98;
	ld.global.u64 	%rd44, [%rd5];
	st.f64 	[%rd44+32], %fd99;
	ld.global.f64 	%fd100, [%rd1];
	mul.f64 	%fd101, %fd100, 0d0000000000000000;
	ld.global.f64 	%fd102, [%rd4];
	ld.global.f64 	%fd103, [%rd36];
	add.f64 	%fd104, %fd102, %fd103;
	fma.rn.f64 	%fd105, %fd104, 0d4008000000000000, 0d3FF0000000000000;
	mul.f64 	%fd106, %fd104, 0d4012000000000000;
	fma.rn.f64 	%fd107, %fd106, %fd104, %fd105;
	ld.global.f64 	%fd108, [%rd38];
	mul.f64 	%fd109, %fd108, 0d3FF8000000000000;
	sub.f64 	%fd110, %fd107, %fd109;
	mul.f64 	%fd111, %fd101, %fd110;
	ld.global.u64 	%rd45, [%rd5];
	st.f64 	[%rd45+40], %fd111;
	ld.global.f64 	%fd112, [%rd1];
	mul.f64 	%fd113, %fd112, 0d0000000000000000;
	ld.global.f64 	%fd114, [%rd4];
	ld.global.f64 	%fd115, [%rd36];
	sub.f64 	%fd116, %fd114, %fd115;
	fma.rn.f64 	%fd117, %fd116, 0d4008000000000000, 0d3FF0000000000000;
	mul.f64 	%fd118, %fd116, 0d4012000000000000;
	fma.rn.f64 	%fd119, %fd118, %fd116, %fd117;
	ld.global.f64 	%fd120, [%rd38];
	mul.f64 	%fd121, %fd120, 0d3FF8000000000000;
	sub.f64 	%fd122, %fd119, %fd121;
	mul.f64 	%fd123, %fd113, %fd122;
	ld.global.u64 	%rd46, [%rd5];
	st.f64 	[%rd46+40], %fd123;
	ld.global.f64 	%fd124, [%rd1];
	mul.f64 	%fd125, %fd124, 0d0000000000000000;
	ld.global.f64 	%fd126, [%rd4];
	neg.f64 	%fd127, %fd126;
	ld.global.f64 	%fd128, [%rd36];
	sub.f64 	%fd129, %fd127, %fd128;
	fma.rn.f64 	%fd130, %fd129, 0d4008000000000000, 0d3FF0000000000000;
	mul.f64 	%fd131, %fd129, 0d4012000000000000;
	fma.rn.f64 	%fd132, %fd131, %fd129, %fd130;
	ld.global.f64 	%fd133, [%rd38];
	mul.f64 	%fd134, %fd133, 0d3FF8000000000000;
	sub.f64 	%fd135, %fd132, %fd134;
	mul.f64 	%fd136, %fd125, %fd135;
	ld.global.u64 	%rd47, [%rd5];
	st.f64 	[%rd47+40], %fd136;
	ld.global.f64 	%fd137, [%rd1];
	mul.f64 	%fd138, %fd137, 0d0000000000000000;
	ld.global.f64 	%fd139, [%rd4];
	ld.global.f64 	%fd140, [%rd36];
	sub.f64 	%fd141, %fd140, %fd139;
	fma.rn.f64 	%fd142, %fd141, 0d4008000000000000, 0d3FF0000000000000;
	mul.f64 	%fd143, %fd141, 0d4012000000000000;
	fma.rn.f64 	%fd144, %fd143, %fd141, %fd142;
	ld.global.f64 	%fd145, [%rd38];
	mul.f64 	%fd146, %fd145, 0d3FF8000000000000;
	sub.f64 	%fd147, %fd144, %fd146;
	mul.f64 	%fd148, %fd138, %fd147;
	ld.global.u64 	%rd48, [%rd5];
	st.f64 	[%rd48+40], %fd148;
	cvta.to.global.u64 	%rd49, %rd10;
	add.s64 	%rd50, %rd49, %rd16;
	ld.global.u8 	%rs3, [%rd50];
	setp.eq.s16 	%p3, %rs3, 0;
	@%p3 bra 	$L__BB0_6;
	ld.global.u64 	%rd51, [%rd2];
	ld.f64 	%fd149, [%rd51+24];
	st.f64 	[%rd51+8], %fd149;
	ld.global.u64 	%rd52, [%rd2];
	ld.f64 	%fd150, [%rd52+32];
	st.f64 	[%rd52+16], %fd150;
	ld.global.u64 	%rd53, [%rd2];
	ld.f64 	%fd151, [%rd53+8];
	st.f64 	[%rd53+24], %fd151;
	ld.global.u64 	%rd54, [%rd2];
	ld.f64 	%fd152, [%rd54+16];
	st.f64 	[%rd54+32], %fd152;
	ld.global.u64 	%rd55, [%rd2];
	ld.f64 	%fd153, [%rd55+56];
	st.f64 	[%rd55+40], %fd153;
	ld.global.u64 	%rd56, [%rd2];
	ld.f64 	%fd154, [%rd56+64];
	st.f64 	[%rd56+48], %fd154;
	ld.global.u64 	%rd57, [%rd2];
	ld.f64 	%fd155, [%rd57+40];
	st.f64 	[%rd57+56], %fd155;
	ld.global.u64 	%rd58, [%rd2];
	ld.f64 	%fd156, [%rd58+48];
	st.f64 	[%rd58+64], %fd156;
	bra.uni 	$L__BB0_9;
$L__BB0_6:
	ld.global.u8 	%rs4, [%rd3];
	setp.ne.s16 	%p4, %rs4, 0;
	@%p4 bra 	$L__BB0_8;
	rcp.rn.f64 	%fd157, %fd7;
	mov.f64 	%fd158, 0d3FF0000000000000;
	sub.f64 	%fd159, %fd158, %fd157;
	ld.global.u64 	%rd60, [%rd2];
	ld.f64 	%fd160, [%rd60];
	ld.global.u64 	%rd61, [%rd5];
	ld.f64 	%fd161, [%rd61];
	div.rn.f64 	%fd162, %fd161, %fd7;
	fma.rn.f64 	%fd163, %fd159, %fd160, %fd162;
	st.f64 	[%rd60], %fd163;
	ld.global.u64 	%rd62, [%rd2];
	ld.f64 	%fd164, [%rd62+8];
	ld.global.u64 	%rd63, [%rd5];
	ld.f64 	%fd165, [%rd63+8];
	div.rn.f64 	%fd166, %fd165, %fd7;
	fma.rn.f64 	%fd167, %fd159, %fd164, %fd166;
	st.f64 	[%rd62+8], %fd167;
	ld.global.u64 	%rd64, [%rd2];
	ld.f64 	%fd168, [%rd64+16];
	ld.global.u64 	%rd65, [%rd5];
	ld.f64 	%fd169, [%rd65+16];
	div.rn.f64 	%fd170, %fd169, %fd7;
	fma.rn.f64 	%fd171, %fd159, %fd168, %fd170;
	st.f64 	[%rd64+16], %fd171;
	ld.global.u64 	%rd66, [%rd2];
	ld.f64 	%fd172, [%rd66+24];
	ld.global.u64 	%rd67, [%rd5];
	ld.f64 	%fd173, [%rd67+24];
	div.rn.f64 	%fd174, %fd173, %fd7;
	fma.rn.f64 	%fd175, %fd159, %fd172, %fd174;
	st.f64 	[%rd66+24], %fd175;
	ld.global.u64 	%rd68, [%rd2];
	ld.f64 	%fd176, [%rd68+32];
	ld.global.u64 	%rd69, [%rd5];
	ld.f64 	%fd177, [%rd69+32];
	div.rn.f64 	%fd178, %fd177, %fd7;
	fma.rn.f64 	%fd179, %fd159, %fd176, %fd178;
	st.f64 	[%rd68+32], %fd179;
	ld.global.u64 	%rd70, [%rd2];
	ld.f64 	%fd180, [%rd70+40];
	ld.global.u64 	%rd71, [%rd5];
	ld.f64 	%fd181, [%rd71+40];
	div.rn.f64 	%fd182, %fd181, %fd7;
	fma.rn.f64 	%fd183, %fd159, %fd180, %fd182;
	st.f64 	[%rd70+40], %fd183;
	ld.global.u64 	%rd72, [%rd2];
	ld.f64 	%fd184, [%rd72+48];
	ld.global.u64 	%rd73, [%rd5];
	ld.f64 	%fd185, [%rd73+48];
	div.rn.f64 	%fd186, %fd185, %fd7;
	fma.rn.f64 	%fd187, %fd159, %fd184, %fd186;
	st.f64 	[%rd72+48], %fd187;
	ld.global.u64 	%rd74, [%rd2];
	ld.f64 	%fd188, [%rd74+56];
	ld.global.u64 	%rd75, [%rd5];
	ld.f64 	%fd189, [%rd75+56];
	div.rn.f64 	%fd190, %fd189, %fd7;
	fma.rn.f64 	%fd191, %fd159, %fd188, %fd190;
	st.f64 	[%rd74+56], %fd191;
	ld.global.u64 	%rd76, [%rd2];
	ld.f64 	%fd192, [%rd76+64];
	ld.global.u64 	%rd77, [%rd5];
	ld.f64 	%fd193, [%rd77+64];
	div.rn.f64 	%fd194, %fd193, %fd7;
	fma.rn.f64 	%fd195, %fd159, %fd192, %fd194;
	st.f64 	[%rd76+64], %fd195;
	bra.uni 	$L__BB0_9;
$L__BB0_8:
	ld.global.u64 	%rd59, [%rd5];
	st.global.u64 	[%rd2], %rd59;
$L__BB0_9:
	ret;

}
	// .globl	_Z16propagation_stepPPdS0_ii
.visible .entry _Z16propagation_stepPPdS0_ii(
	.param .u64 .ptr .align 1 _Z16propagation_stepPPdS0_ii_param_0,
	.param .u64 .ptr .align 1 _Z16propagation_stepPPdS0_ii_param_1,
	.param .u32 _Z16propagation_stepPPdS0_ii_param_2,
	.param .u32 _Z16propagation_stepPPdS0_ii_param_3
)
{
	.reg .pred 	%p<11>;
	.reg .b32 	%r<71>;
	.reg .b64 	%rd<69>;
	.reg .b64 	%fd<9>;

	ld.param.u64 	%rd3, [_Z16propagation_stepPPdS0_ii_param_0];
	ld.param.u64 	%rd4, [_Z16propagation_stepPPdS0_ii_param_1];
	ld.param.u32 	%r13, [_Z16propagation_stepPPdS0_ii_param_2];
	ld.param.u32 	%r12, [_Z16propagation_stepPPdS0_ii_param_3];
	cvta.to.global.u64 	%rd1, %rd4;
	cvta.to.global.u64 	%rd2, %rd3;
	mov.u32 	%r14, %ctaid.x;
	mov.u32 	%r1, %ntid.x;
	mul.lo.s32 	%r2, %r14, %r1;
	mov.u32 	%r3, %tid.x;
	add.s32 	%r4, %r2, %r3;
	add.s32 	%r5, %r13, -1;
	setp.ge.u32 	%p1, %r4, %r5;
	@%p1 bra 	$L__BB1_2;
	mov.u32 	%r15, %nctaid.x;
	mul.lo.s32 	%r16, %r15, %r1;
	mov.u32 	%r17, %ntid.y;
	mov.u32 	%r18, %ctaid.y;
	mov.u32 	%r19, %tid.y;
	mad.lo.s32 	%r20, %r17, %r18, %r19;
	mad.lo.s32 	%r21, %r16, %r20, %r4;
	mul.wide.u32 	%rd5, %r21, 8;
	add.s64 	%rd6, %rd2, %rd5;
	ld.global.u64 	%rd7, [%rd6];
	cvta.to.global.u64 	%rd8, %rd7;
	ld.global.f64 	%fd1, [%rd8+8];
	add.s32 	%r22, %r21, 1;
	mul.wide.u32 	%rd9, %r22, 8;
	add.s64 	%rd10, %rd1, %rd9;
	ld.global.u64 	%rd11, [%rd10];
	cvta.to.global.u64 	%rd12, %rd11;
	st.global.f64 	[%rd12+8], %fd1;
$L__BB1_2:
	neg.s32 	%r6, %r3;
	setp.eq.s32 	%p2, %r2, %r6;
	@%p2 bra 	$L__BB1_4;
	mov.u32 	%r23, %nctaid.x;
	mul.lo.s32 	%r24, %r23, %r1;
	mov.u32 	%r25, %ntid.y;
	mov.u32 	%r26, %ctaid.y;
	mov.u32 	%r27, %tid.y;
	mad.lo.s32 	%r28, %r25, %r26, %r27;
	mad.lo.s32 	%r29, %r24, %r28, %r4;
	mul.wide.u32 	%rd13, %r29, 8;
	add.s64 	%rd14, %rd2, %rd13;
	ld.global.u64 	%rd15, [%rd14];
	cvta.to.global.u64 	%rd16, %rd15;
	ld.global.f64 	%fd2, [%rd16+24];
	add.s32 	%r30, %r29, -1;
	mul.wide.u32 	%rd17, %r30, 8;
	add.s64 	%rd18, %rd1, %rd17;
	ld.global.u64 	%rd19, [%rd18];
	cvta.to.global.u64 	%rd20, %rd19;
	st.global.f64 	[%rd20+24], %fd2;
$L__BB1_4:
	mov.u32 	%r31, %ntid.y;
	mov.u32 	%r32, %ctaid.y;
	mul.lo.s32 	%r7, %r31, %r32;
	mov.u32 	%r8, %tid.y;
	add.s32 	%r9, %r7, %r8;
	add.s32 	%r10, %r12, -1;
	setp.ge.u32 	%p3, %r9, %r10;
	@%p3 bra 	$L__BB1_6;
	mov.u32 	%r33, %nctaid.x;
	mul.lo.s32 	%r34, %r33, %r1;
	mad.lo.s32 	%r35, %r9, %r34, %r4;
	mul.wide.u32 	%rd21, %r35, 8;
	add.s64 	%rd22, %rd2, %rd21;
	ld.global.u64 	%rd23, [%rd22];
	cvta.to.global.u64 	%rd24, %rd23;
	ld.global.f64 	%fd3, [%rd24+16];
	add.s32 	%r36, %r35, %r34;
	mul.wide.u32 	%rd25, %r36, 8;
	add.s64 	%rd26, %rd1, %rd25;
	ld.global.u64 	%rd27, [%rd26];
	cvta.to.global.u64 	%rd28, %rd27;
	st.global.f64 	[%rd28+16], %fd3;
$L__BB1_6:
	or.b32  	%r11, %r7, %r8;
	setp.eq.s32 	%p4, %r11, 0;
	@%p4 bra 	$L__BB1_8;
	mov.u32 	%r37, %nctaid.x;
	mul.lo.s32 	%r38, %r37, %r1;
	mul.lo.s32 	%r39, %r9, %r38;
	add.s32 	%r40, %r4, %r39;
	mul.wide.u32 	%rd29, %r40, 8;
	add.s64 	%rd30, %rd2, %rd29;
	ld.global.u64 	%rd31, [%rd30];
	cvta.to.global.u64 	%rd32, %rd31;
	ld.global.f64 	%fd4, [%rd32+32];
	sub.s32 	%r41, %r39, %r38;
	add.s32 	%r42, %r41, %r4;
	mul.wide.u32 	%rd33, %r42, 8;
	add.s64 	%rd34, %rd1, %rd33;
	ld.global.u64 	%rd35, [%rd34];
	cvta.to.global.u64 	%rd36, %rd35;
	st.global.f64 	[%rd36+32], %fd4;
$L__BB1_8:
	setp.ge.u32 	%p5, %r4, %r5;
	@%p5 bra 	$L__BB1_13;
	setp.ge.u32 	%p6, %r9, %r10;
	@%p6 bra 	$L__BB1_11;
	mov.u32 	%r43, %nctaid.x;
	mul.lo.s32 	%r44, %r43, %r1;
	mul.lo.s32 	%r45, %r9, %r44;
	add.s32 	%r46, %r4, %r45;
	mul.wide.u32 	%rd37, %r46, 8;
	add.s64 	%rd38, %rd2, %rd37;
	ld.global.u64 	%rd39, [%rd38];
	cvta.to.global.u64 	%rd40, %rd39;
	ld.global.f64 	%fd5, [%rd40+48];
	add.s32 	%r47, %r45, %r44;
	add.s32 	%r48, %r4, %r47;
	add.s32 	%r49, %r48, 1;
	mul.wide.u32 	%rd41, %r49, 8;
	add.s64 	%rd42, %rd1, %rd41;
	ld.global.u64 	%rd43, [%rd42];
	cvta.to.global.u64 	%rd44, %rd43;
	st.global.f64 	[%rd44+48], %fd5;
$L__BB1_11:
	setp.eq.s32 	%p7, %r11, 0;
	@%p7 bra 	$L__BB1_13;
	mov.u32 	%r50, %nctaid.x;
	mul.lo.s32 	%r51, %r50, %r1;
	mul.lo.s32 	%r52, %r9, %r51;
	add.s32 	%r53, %r4, %r52;
	mul.wide.u32 	%rd45, %r53, 8;
	add.s64 	%rd46, %rd2, %rd45;
	ld.global.u64 	%rd47, [%rd46];
	cvta.to.global.u64 	%rd48, %rd47;
	ld.global.f64 	%fd6, [%rd48+40];
	sub.s32 	%r54, %r52, %r51;
	add.s32 	%r55, %r4, %r54;
	add.s32 	%r56, %r55, 1;
	mul.wide.u32 	%rd49, %r56, 8;
	add.s64 	%rd50, %rd1, %rd49;
	ld.global.u64 	%rd51, [%rd50];
	cvta.to.global.u64 	%rd52, %rd51;
	st.global.f64 	[%rd52+40], %fd6;
$L__BB1_13:
	setp.eq.s32 	%p8, %r2, %r6;
	@%p8 bra 	$L__BB1_18;
	setp.ge.u32 	%p9, %r9, %r10;
	@%p9 bra 	$L__BB1_16;
	mov.u32 	%r57, %nctaid.x;
	mul.lo.s32 	%r58, %r57, %r1;
	mul.lo.s32 	%r59, %r9, %r58;
	add.s32 	%r60, %r4, %r59;
	mul.wide.u32 	%rd53, %r60, 8;
	add.s64 	%rd54, %rd2, %rd53;
	ld.global.u64 	%rd55, [%rd54];
	cvta.to.global.u64 	%rd56, %rd55;
	ld.global.f64 	%fd7, [%rd56+56];
	add.s32 	%r61, %r59, %r58;
	add.s32 	%r62, %r4, %r61;
	add.s32 	%r63, %r62, -1;
	mul.wide.u32 	%rd57, %r63, 8;
	add.s64 	%rd58, %rd1, %rd57;
	ld.global.u64 	%rd59, [%rd58];
	cvta.to.global.u64 	%rd60, %rd59;
	st.global.f64 	[%rd60+56], %fd7;
$L__BB1_16:
	setp.eq.s32 	%p10, %r11, 0;
	@%p10 bra 	$L__BB1_18;
	mov.u32 	%r64, %nctaid.x;
	mul.lo.s32 	%r65, %r64, %r1;
	mul.lo.s32 	%r66, %r9, %r65;
	add.s32 	%r67, %r4, %r66;
	mul.wide.u32 	%rd61, %r67, 8;
	add.s64 	%rd62, %rd2, %rd61;
	ld.global.u64 	%rd63, [%rd62];
	cvta.to.global.u64 	%rd64, %rd63;
	ld.global.f64 	%fd8, [%rd64+64];
	sub.s32 	%r68, %r66, %r65;
	add.s32 	%r69, %r4, %r68;
	add.s32 	%r70, %r69, -1;
	mul.wide.u32 	%rd65, %r70, 8;
	add.s64 	%rd66, %rd1, %rd65;
	ld.global.u64 	%rd67, [%rd66];
	cvta.to.global.u64 	%rd68, %rd67;
	st.global.f64 	[%rd68+64], %fd8;
$L__BB1_18:
	ret;

}


// ===== COMPILED SASS (sm_100) =====

	.target	sm_100

	.elftype	@"ET_EXEC"


//--------------------- .note.nv.tkinfo           --------------------------
	.section	.note.nv.tkinfo,"",@"SHT_NOTE"
	.sectionflags	@"SHF_NOTE_NV_TKINFO"
	.tkinfo
        /*0018*/ 	.word	0x00000002
        /*0030*/ 	.string	""
        /*0030*/ 	.string	"ptxas"
        /*0030*/ 	.string	"Cuda compilation tools, release 13.0, V13.0.88"
        /*0030*/ 	.string	"Build cuda_13.0.r13.0/compiler.36424714_0"
        /*0030*/ 	.string	"-arch sm_100 -m 64 "



//--------------------- .note.nv.cuinfo           --------------------------
	.section	.note.nv.cuinfo,"",@"SHT_NOTE"
	.sectionflags	@"SHF_NOTE_NV_CUINFO"
        /*0018*/ 	.short	0x0002
        /*001a*/ 	.short	0x0064
        /*001c*/ 	.short	0x0082
	.zero		2


//--------------------- .nv.info                  --------------------------
	.section	.nv.info,"",@"SHT_CUDA_INFO"
	.align	4


	//----- nvinfo : EIATTR_REGCOUNT
	.align		4
        /*0000*/ 	.byte	0x04, 0x2f
        /*0002*/ 	.short	(.L_1 - .L_0)
	.align		4
.L_0:
        /*0004*/ 	.word	index@(_Z14collision_stepPPdS0_S_S_S_S_PbS1_S1_dd)
        /*0008*/ 	.word	0x00000026


	//----- nvinfo : EIATTR_FRAME_SIZE
	.align		4
.L_1:
        /*000c*/ 	.byte	0x04, 0x11
        /*000e*/ 	.short	(.L_3 - .L_2)
	.align		4
.L_2:
        /*0010*/ 	.word	index@($__internal_1_$__cuda_sm20_div_rn_f64_full)
        /*0014*/ 	.word	0x00000000


	//----- nvinfo : EIATTR_FRAME_SIZE
	.align		4
.L_3:
        /*0018*/ 	.byte	0x04, 0x11
        /*001a*/ 	.short	(.L_5 - .L_4)
	.align		4
.L_4:
        /*001c*/ 	.word	index@($__internal_0_$__cuda_sm20_dblrcp_rn_slowpath_v3)
        /*0020*/ 	.word	0x00000000


	//----- nvinfo : EIATTR_FRAME_SIZE
	.align		4
.L_5:
        /*0024*/ 	.byte	0x04, 0x11
        /*0026*/ 	.short	(.L_7 - .L_6)
	.align		4
.L_6:
        /*0028*/ 	.word	index@(_Z14collision_stepPPdS0_S_S_S_S_PbS1_S1_dd)
        /*002c*/ 	.word	0x00000000


	//----- nvinfo : EIATTR_REGCOUNT
	.align		4
.L_7:
        /*0030*/ 	.byte	0x04, 0x2f
        /*0032*/ 	.short	(.L_9 - .L_8)
	.align		4
.L_8:
        /*0034*/ 	.word	index@(_Z16propagation_stepPPdS0_ii)
        /*0038*/ 	.word	0x00000013


	//----- nvinfo : EIATTR_FRAME_SIZE
	.align		4
.L_9:
        /*003c*/ 	.byte	0x04, 0x11
        /*003e*/ 	.short	(.L_11 - .L_10)
	.align		4
.L_10:
        /*0040*/ 	.word	index@(_Z16propagation_stepPPdS0_ii)
        /*0044*/ 	.word	0x00000000


	//----- nvinfo : EIATTR_MIN_STACK_SIZE
	.align		4
.L_11:
        /*0048*/ 	.byte	0x04, 0x12
        /*004a*/ 	.short	(.L_13 - .L_12)
	.align		4
.L_12:
        /*004c*/ 	.word	index@(_Z16propagation_stepPPdS0_ii)
        /*0050*/ 	.word	0x00000000


	//----- nvinfo : EIATTR_MIN_STACK_SIZE
	.align		4
.L_13:
        /*0054*/ 	.byte	0x04, 0x12
        /*0056*/ 	.short	(.L_15 - .L_14)
	.align		4
.L_14:
        /*0058*/ 	.word	index@(_Z14collision_stepPPdS0_S_S_S_S_PbS1_S1_dd)
        /*005c*/ 	.word	0x00000000
.L_15:


//--------------------- .nv.compat                --------------------------
	.section	.nv.compat,"",@"SHT_CUDA_COMPAT_INFO"
	.align	4
        /*0000*/ 	.byte	0x02, 0x09, 0x00, 0x00, 0x02, 0x02, 0x01, 0x00, 0x02, 0x05, 0x05, 0x00, 0x03, 0x07, 0x01, 0x01
        /*0010*/ 	.byte	0x02, 0x03, 0x00, 0x00, 0x02, 0x06, 0x01, 0x00, 0x04, 0x0b, 0x08, 0x00, 0x01, 0x00, 0x00, 0x00
        /*0020*/ 	.byte	0x00, 0x00, 0x00, 0x00


//--------------------- .nv.info._Z16propagation_stepPPdS0_ii --------------------------
	.section	.nv.info._Z16propagation_stepPPdS0_ii,"",@"SHT_CUDA_INFO"
	.sectionflags	@""
	.align	4


	//----- nvinfo : EIATTR_CUDA_API_VERSION
	.align		4
        /*0000*/ 	.byte	0x04, 0x37
        /*0002*/ 	.short	(.L_17 - .L_16)
.L_16:
        /*0004*/ 	.word	0x00000082


	//----- nvinfo : EIATTR_KPARAM_INFO
	.align		4
.L_17:
        /*0008*/ 	.byte	0x04, 0x17
        /*000a*/ 	.short	(.L_19 - .L_18)
.L_18:
        /*000c*/ 	.word	0x00000000
        /*0010*/ 	.short	0x0003
        /*0012*/ 	.short	0x0014
        /*0014*/ 	.byte	0x00, 0xf0, 0x11, 0x00


	//----- nvinfo : EIATTR_KPARAM_INFO
	.align		4
.L_19:
        /*0018*/ 	.byte	0x04, 0x17
        /*001a*/ 	.short	(.L_21 - .L_20)
.L_20:
        /*001c*/ 	.word	0x00000000
        /*0020*/ 	.short	0x0002
        /*0022*/ 	.short	0x0010
        /*0024*/ 	.byte	0x00, 0xf0, 0x11, 0x00


	//----- nvinfo : EIATTR_KPARAM_INFO
	.align		4
.L_21:
        /*0028*/ 	.byte	0x04, 0x17
        /*002a*/ 	.short	(.L_23 - .L_22)
.L_22:
        /*002c*/ 	.word	0x00000000
        /*0030*/ 	.short	0x0001
        /*0032*/ 	.short	0x0008
        /*0034*/ 	.byte	0x00, 0xf5, 0x21, 0x00


	//----- nvinfo : EIATTR_KPARAM_INFO
	.align		4
.L_23:
        /*0038*/ 	.byte	0x04, 0x17
        /*003a*/ 	.short	(.L_25 - .L_24)
.L_24:
        /*003c*/ 	.word	0x00000000
        /*0040*/ 	.short	0x0000
        /*0042*/ 	.short	0x0000
        /*0044*/ 	.byte	0x00, 0xf5, 0x21, 0x00


	//----- nvinfo : EIATTR_SPARSE_MMA_MASK
	.align		4
.L_25:
        /*0048*/ 	.byte	0x03, 0x50
        /*004a*/ 	.short	0x0000


	//----- nvinfo : EIATTR_MAXREG_COUNT
	.align		4
        /*004c*/ 	.byte	0x03, 0x1b
        /*004e*/ 	.short	0x00ff


	//----- nvinfo : EIATTR_MERCURY_ISA_VERSION
	.align		4
        /*0050*/ 	.byte	0x03, 0x5f
        /*0052*/ 	.short	0x0101


	//----- nvinfo : EIATTR_VRC_CTA_INIT_COUNT
	.align		4
        /*0054*/ 	.byte	0x02, 0x4a
	.zero		1
	.zero		1


	//----- nvinfo : EIATTR_EXIT_INSTR_OFFSETS
	.align		4
        /*0058*/ 	.byte	0x04, 0x1c
        /*005a*/ 	.short	(.L_27 - .L_26)


	//   ....[0]....
.L_26:
        /*005c*/ 	.word	0x00000690


	//   ....[1]....
        /*0060*/ 	.word	0x000007b0


	//   ....[2]....
        /*0064*/ 	.word	0x00000890


	//----- nvinfo : EIATTR_CRS_STACK_SIZE
	.align		4
.L_27:
        /*0068*/ 	.byte	0x04, 0x1e
        /*006a*/ 	.short	(.L_29 - .L_28)
.L_28:
        /*006c*/ 	.word	0x00000000


	//----- nvinfo : EIATTR_CBANK_PARAM_SIZE
	.align		4
.L_29:
        /*0070*/ 	.byte	0x03, 0x19
        /*0072*/ 	.short	0x0018


	//----- nvinfo : EIATTR_PARAM_CBANK
	.align		4
        /*0074*/ 	.byte	0x04, 0x0a
        /*0076*/ 	.short	(.L_31 - .L_30)
	.align		4
.L_30:
        /*0078*/ 	.word	index@(.nv.constant0._Z16propagation_stepPPdS0_ii)
        /*007c*/ 	.short	0x0380
        /*007e*/ 	.short	0x0018


	//----- nvinfo : EIATTR_SW_WAR
	.align		4
.L_31:
        /*0080*/ 	.byte	0x04, 0x36
        /*0082*/ 	.short	(.L_33 - .L_32)
.L_32:
        /*0084*/ 	.word	0x00000008
.L_33:


//--------------------- .nv.info._Z14collision_stepPPdS0_S_S_S_S_PbS1_S1_dd --------------------------
	.section	.nv.info._Z14collision_stepPPdS0_S_S_S_S_PbS1_S1_dd,"",@"SHT_CUDA_INFO"
	.sectionflags	@""
	.align	4


	//----- nvinfo : EIATTR_CUDA_API_VERSION
	.align		4
        /*0000*/ 	.byte	0x04, 0x37
        /*0002*/ 	.short	(.L_35 - .L_34)
.L_34:
        /*0004*/ 	.word	0x00000082


	//----- nvinfo : EIATTR_KPARAM_INFO
	.align		4
.L_35:
        /*0008*/ 	.byte	0x04, 0x17
        /*000a*/ 	.short	(.L_37 - .L_36)
.L_36:
        /*000c*/ 	.word	0x00000000
        /*0010*/ 	.short	0x000a
        /*0012*/ 	.short	0x0050
        /*0014*/ 	.byte	0x00, 0xf0, 0x21, 0x00


	//----- nvinfo : EIATTR_KPARAM_INFO
	.align		4
.L_37:
        /*0018*/ 	.byte	0x04, 0x17
        /*001a*/ 	.short	(.L_39 - .L_38)
.L_38:
        /*001c*/ 	.word	0x00000000
        /*0020*/ 	.short	0x0009
        /*0022*/ 	.short	0x0048
        /*0024*/ 	.byte	0x00, 0xf0, 0x21, 0x00


	//----- nvinfo : EIATTR_KPARAM_INFO
	.align		4
.L_39:
        /*0028*/ 	.byte	0x04, 0x17
        /*002a*/ 	.short	(.L_41 - .L_40)
.L_40:
        /*002c*/ 	.word	0x00000000
        /*0030*/ 	.short	0x0008
        /*0032*/ 	.short	0x0040
        /*0034*/ 	.byte	0x00, 0xf5, 0x21, 0x00


	//----- nvinfo : EIATTR_KPARAM_INFO
	.align		4
.L_41:
        /*0038*/ 	.byte	0x04, 0x17
        /*003a*/ 	.short	(.L_43 - .L_42)
.L_42:
        /*003c*/ 	.word	0x00000000
        /*0040*/ 	.short	0x0007
        /*0042*/ 	.short	0x0038
        /*0044*/ 	.byte	0x00, 0xf5, 0x21, 0x00


	//----- nvinfo : EIATTR_KPARAM_INFO
	.align		4
.L_43:
        /*0048*/ 	.byte	0x04, 0x17
        /*004a*/ 	.short	(.L_45 - .L_44)
.L_44:
        /*004c*/ 	.word	0x00000000
        /*0050*/ 	.short	0x0006
        /*0052*/ 	.short	0x0030
        /*0054*/ 	.byte	0x00, 0xf5, 0x21, 0x00


	//----- nvinfo : EIATTR_KPARAM_INFO
	.align		4
.L_45:
        /*0058*/ 	.byte	0x04, 0x17
        /*005a*/ 	.short	(.L_47 - .L_46)
.L_46:
        /*005c*/ 	.word	0x00000000
        /*0060*/ 	.short	0x0005
        /*0062*/ 	.short	0x0028
        /*0064*/ 	.byte	0x00, 0xf5, 0x21, 0x00


	//----- nvinfo : EIATTR_KPARAM_INFO
	.align		4
.L_47:
        /*0068*/ 	.byte	0x04, 0x17
        /*006a*/ 	.short	(.L_49 - .L_48)
.L_48:
        /*006c*/ 	.word	0x00000000
        /*0070*/ 	.short	0x0004
        /*0072*/ 	.short	0x0020
        /*0074*/ 	.byte	0x00, 0xf5, 0x21, 0x00


	//----- nvinfo : EIATTR_KPARAM_INFO
	.align		4
.L_49:
        /*0078*/ 	.byte	0x04, 0x17
        /*007a*/ 	.short	(.L_51 - .L_50)
.L_50:
        /*007c*/ 	.word	0x00000000
        /*0080*/ 	.short	0x0003
        /*0082*/ 	.short	0x0018
        /*0084*/ 	.byte	0x00, 0xf5, 0x21, 0x00


	//----- nvinfo : EIATTR_KPARAM_INFO
	.align		4
.L_51:
        /*0088*/ 	.byte	0x04, 0x17
        /*008a*/ 	.short	(.L_53 - .L_52)
.L_52:
        /*008c*/ 	.word	0x00000000
        /*0090*/ 	.short	0x0002
        /*0092*/ 	.short	0x0010
        /*0094*/ 	.byte	0x00, 0xf5, 0x21, 0x00


	//----- nvinfo : EIATTR_KPARAM_INFO
	.align		4
.L_53:
        /*0098*/ 	.byte	0x04, 0x17
        /*009a*/ 	.short	(.L_55 - .L_54)
.L_54:
        /*009c*/ 	.word	0x00000000
        /*00a0*/ 	.short	0x0001
        /*00a2*/ 	.short	0x0008
        /*00a4*/ 	.byte	0x00, 0xf5, 0x21, 0x00


	//----- nvinfo : EIATTR_KPARAM_INFO
	.align		4
.L_55:
        /*00a8*/ 	.byte	0x04, 0x17
        /*00aa*/ 	.short	(.L_57 - .L_56)
.L_56:
        /*00ac*/ 	.word	0x00000000
        /*00b0*/ 	.short	0x0000
        /*00b2*/ 	.short	0x0000
        /*00b4*/ 	.byte	0x00, 0xf5, 0x21, 0x00


	//----- nvinfo : EIATTR_SPARSE_MMA_MASK
	.align		4
.L_57:
        /*00b8*/ 	.byte	0x03, 0x50
        /*00ba*/ 	.short	0x0000


	//----- nvinfo : EIATTR_MAXREG_COUNT
	.align		4
        /*00bc*/ 	.byte	0x03, 0x1b
        /*00be*/ 	.short	0x00ff


	//----- nvinfo : EIATTR_MERCURY_ISA_VERSION
	.align		4
        /*00c0*/ 	.byte	0x03, 0x5f
        /*00c2*/ 	.short	0x0101


	//----- nvinfo : EIATTR_VRC_CTA_INIT_COUNT
	.align		4
        /*00c4*/ 	.byte	0x02, 0x4a
	.zero		1
	.zero		1


	//----- nvinfo : EIATTR_EXIT_INSTR_OFFSETS
	.align		4
        /*00c8*/ 	.byte	0x04, 0x1c
        /*00ca*/ 	.short	(.L_59 - .L_58)


	//   ....[0]....
.L_58:
        /*00cc*/ 	.word	0x00001210


	//   ....[1]....
        /*00d0*/ 	.word	0x000023a0


	//   ....[2]....
        /*00d4*/ 	.word	0x000023d0


	//----- nvinfo : EIATTR_CRS_STACK_SIZE
	.align		4
.L_59:
        /*00d8*/ 	.byte	0x04, 0x1e
        /*00da*/ 	.short	(.L_61 - .L_60)
.L_60:
        /*00dc*/ 	.word	0x00000000


	//----- nvinfo : EIATTR_CBANK_PARAM_SIZE
	.align		4
.L_61:
        /*00e0*/ 	.byte	0x03, 0x19
        /*00e2*/ 	.short	0x0058


	//----- nvinfo : EIATTR_PARAM_CBANK
	.align		4
        /*00e4*/ 	.byte	0x04, 0x0a
        /*00e6*/ 	.short	(.L_63 - .L_62)
	.align		4
.L_62:
        /*00e8*/ 	.word	index@(.nv.constant0._Z14collision_stepPPdS0_S_S_S_S_PbS1_S1_dd)
        /*00ec*/ 	.short	0x0380
        /*00ee*/ 	.short	0x0058


	//----- nvinfo : EIATTR_SW_WAR
	.align		4
.L_63:
        /*00f0*/ 	.byte	0x04, 0x36
        /*00f2*/ 	.short	(.L_65 - .L_64)
.L_64:
        /*00f4*/ 	.word	0x00000008
.L_65:


//--------------------- .nv.callgraph             --------------------------
	.section	.nv.callgraph,"",@"SHT_CUDA_CALLGRAPH"
	.align	4
	.sectionentsize	8
	.align		4
        /*0000*/ 	.word	0x00000000
	.align		4
        /*0004*/ 	.word	0xffffffff
	.align		4
        /*0008*/ 	.word	0x00000000
	.align		4
        /*000c*/ 	.word	0xfffffffe
	.align		4
        /*0010*/ 	.word	0x00000000
	.align		4
        /*0014*/ 	.word	0xfffffffd
	.align		4
        /*0018*/ 	.word	0x00000000
	.align		4
        /*001c*/ 	.word	0xfffffffc


//--------------------- .text._Z16propagation_stepPPdS0_ii --------------------------
	.section	.text._Z16propagation_stepPPdS0_ii,"ax",@progbits
	.align	128
        .global         _Z16propagation_stepPPdS0_ii
        .type           _Z16propagation_stepPPdS0_ii,@function
        .size           _Z16propagation_stepPPdS0_ii,(.L_x_44 - _Z16propagation_stepPPdS0_ii)
        .other          _Z16propagation_stepPPdS0_ii,@"STO_CUDA_ENTRY STV_DEFAULT"
_Z16propagation_stepPPdS0_ii:
.text._Z16propagation_stepPPdS0_ii:
[----:B------:R-:W-:Y:S01]  /*0000*/  LDC R1, c[0x0][0x37c] ;  /* 0x0000df00ff017b82 */ /* 0x000fe20000000800 */
[----:B------:R-:W0:Y:S07]  /*0010*/  S2R R10, SR_TID.X ;  /* 0x00000000000a7919 */ /* 0x000e2e0000002100 */
[----:B------:R-:W1:Y:S01]  /*0020*/  S2UR UR4, SR_CTAID.X ;  /* 0x00000000000479c3 */ /* 0x000e620000002500 */
[----:B------:R-:W1:Y:S01]  /*0030*/  LDCU UR7, c[0x0][0x360] ;  /* 0x00006c00ff0777ac */ /* 0x000e620008000800 */
[----:B------:R-:W2:Y:S01]  /*0040*/  S2R R2, SR_TID.Y ;  /* 0x0000000000027919 */ /* 0x000ea20000002200 */
[----:B------:R-:W3:Y:S05]  /*0050*/  LDCU UR5, c[0x0][0x390] ;  /* 0x00007200ff0577ac */ /* 0x000eea0008000800 */
[----:B------:R-:W4:Y:S01]  /*0060*/  LDC.64 R6, c[0x0][0x380] ;  /* 0x0000e000ff067b82 */ /* 0x000f220000000a00 */
[----:B------:R-:W5:Y:S01]  /*0070*/  LDCU.64 UR8, c[0x0][0x358] ;  /* 0x00006b00ff0877ac */ /* 0x000f620008000a00 */
[----:B------:R-:W5:Y:S06]  /*0080*/  LDCU UR6, c[0x0][0x394] ;  /* 0x00007280ff0677ac */ /* 0x000f6c0008000800 */
[----:B------:R-:W5:Y:S01]  /*0090*/  LDC.64 R8, c[0x0][0x388] ;  /* 0x0000e200ff087b82 */ /* 0x000f620000000a00 */
[----:B---3--:R-:W-:-:S07]  /*00a0*/  UIADD3 UR5, UPT, UPT, UR5, -0x1, URZ ;  /* 0xffffffff05057890 */ /* 0x008fce000fffe0ff */
[----:B------:R-:W3:Y:S01]  /*00b0*/  LDC.64 R12, c[0x0][0x388] ;  /* 0x0000e200ff0c7b82 */ /* 0x000ee20000000a00 */
[----:B-1----:R-:W-:-:S06]  /*00c0*/  UIMAD UR4, UR4, UR7, URZ ;  /* 0x00000007040472a4 */ /* 0x002fcc000f8e02ff */
[----:B0-----:R-:W-:-:S04]  /*00d0*/  IADD3 R0, PT, PT, R10, UR4, RZ ;  /* 0x000000040a007c10 */ /* 0x001fc8000fffe0ff */
[----:B------:R-:W-:Y:S01]  /*00e0*/  ISETP.GE.U32.AND P2, PT, R0, UR5, PT ;  /* 0x0000000500007c0c */ /* 0x000fe2000bf46070 */
[----:B------:R-:W2:-:S12]  /*00f0*/  S2UR UR5, SR_CTAID.Y ;  /* 0x00000000000579c3 */ /* 0x000e980000002600 */
[----:B------:R-:W0:Y:S08]  /*0100*/  @!P2 LDC R3, c[0x0][0x370] ;  /* 0x0000dc00ff03ab82 */ /* 0x000e300000000800 */
[----:B------:R-:W2:Y:S01]  /*0110*/  @!P2 LDC R5, c[0x0][0x364] ;  /* 0x0000d900ff05ab82 */ /* 0x000ea20000000800 */
[----:B0-----:R-:W-:Y:S02]  /*0120*/  @!P2 IMAD R3, R3, UR7, RZ ;  /* 0x000000070303ac24 */ /* 0x001fe4000f8e02ff */
[----:B--2---:R-:W-:-:S04]  /*0130*/  @!P2 IMAD R4, R5, UR5, R2 ;  /* 0x000000050504ac24 */ /* 0x004fc8000f8e0202 */
[----:B------:R-:W-:-:S04]  /*0140*/  @!P2 IMAD R3, R3, R4, R0 ;  /* 0x000000040303a224 */ /* 0x000fc800078e0200 */
[----:B----4-:R-:W-:-:S05]  /*0150*/  @!P2 IMAD.WIDE.U32 R6, R3, 0x8, R6 ;  /* 0x000000080306a825 */ /* 0x010fca00078e0006 */
[----:B-----5:R0:W2:Y:S01]  /*0160*/  @!P2 LDG.E.64 R4, desc[UR8][R6.64] ;  /* 0x000000080604a981 */ /* 0x0200a2000c1e1b00 */
[----:B------:R-:W-:-:S05]  /*0170*/  @!P2 IADD3 R3, PT, PT, R3, 0x1, RZ ;  /* 0x000000010303a810 */ /* 0x000fca0007ffe0ff */
[----:B------:R-:W-:Y:S01]  /*0180*/  @!P2 IMAD.WIDE.U32 R8, R3, 0x8, R8 ;  /* 0x000000080308a825 */ /* 0x000fe200078e0008 */
[----:B------:R-:W-:Y:S01]  /*0190*/  IADD3 R10, PT, PT, -R10, RZ, RZ ;  /* 0x000000ff0a0a7210 */ /* 0x000fe20007ffe1ff */
[----:B0-----:R-:W0:Y:S04]  /*01a0*/  LDC.64 R6, c[0x0][0x380] ;  /* 0x0000e000ff067b82 */ /* 0x001e280000000a00 */
[----:B------:R-:W4:Y:S01]  /*01b0*/  @!P2 LDG.E.64 R8, desc[UR8][R8.64] ;  /* 0x000000080808a981 */ /* 0x000f22000c1e1b00 */
[----:B------:R-:W-:-:S13]  /*01c0*/  ISETP.NE.AND P0, PT, R10, UR4, PT ;  /* 0x000000040a007c0c */ /* 0x000fda000bf05270 */
[----:B------:R-:W1:Y:S01]  /*01d0*/  @P0 S2R R10, SR_CTAID.Y ;  /* 0x00000000000a0919 */ /* 0x000e620000002600 */
[----:B------:R-:W5:Y:S08]  /*01e0*/  @P0 LDC R3, c[0x0][0x370] ;  /* 0x0000dc00ff030b82 */ /* 0x000f700000000800 */
[----:B------:R-:W1:Y:S01]  /*01f0*/  @P0 LDC R11, c[0x0][0x364] ;  /* 0x0000d900ff0b0b82 */ /* 0x000e620000000800 */
[----:B--2---:R-:W4:Y:S01]  /*0200*/  @!P2 LDG.E.64 R4, desc[UR8][R4.64+0x8] ;  /* 0x000008080404a981 */ /* 0x004f22000c1e1b00 */
[----:B-1----:R-:W-:-:S02]  /*0210*/  @P0 IMAD R10, R10, R11, R2 ;  /* 0x0000000b0a0a0224 */ /* 0x002fc400078e0202 */
[----:B-----5:R-:W-:-:S04]  /*0220*/  @P0 IMAD R3, R3, UR7, RZ ;  /* 0x0000000703030c24 */ /* 0x020fc8000f8e02ff */
[----:B------:R-:W-:-:S04]  /*0230*/  @P0 IMAD R3, R3, R10, R0 ;  /* 0x0000000a03030224 */ /* 0x000fc800078e0200 */
[C---:B0-----:R-:W-:Y:S01]  /*0240*/  @P0 IMAD.WIDE.U32 R6, R3.reuse, 0x8, R6 ;  /* 0x0000000803060825 */ /* 0x041fe200078e0006 */
[----:B----4-:R0:W-:Y:S05]  /*0250*/  @!P2 STG.E.64 desc[UR8][R8.64+0x8], R4 ;  /* 0x000008040800a986 */ /* 0x0101ea000c101b08 */
[----:B------:R-:W2:Y:S01]  /*0260*/  @P0 LDG.E.64 R6, desc[UR8][R6.64] ;  /* 0x0000000806060981 */ /* 0x000ea2000c1e1b00 */
[----:B------:R-:W-:-:S05]  /*0270*/  @P0 IADD3 R3, PT, PT, R3, -0x1, RZ ;  /* 0xffffffff03030810 */ /* 0x000fca0007ffe0ff */
[----:B---3--:R-:W-:Y:S01]  /*0280*/  @P0 IMAD.WIDE.U32 R12, R3, 0x8, R12 ;  /* 0x00000008030c0825 */ /* 0x008fe200078e000c */
[----:B------:R-:W1:Y:S01]  /*0290*/  LDCU UR4, c[0x0][0x364] ;  /* 0x00006c80ff0477ac */ /* 0x000e620008000800 */
[----:B0-----:R-:W0:Y:S04]  /*02a0*/  LDC.64 R4, c[0x0][0x380] ;  /* 0x0000e000ff047b82 */ /* 0x001e280000000a00 */
[----:B------:R-:W3:Y:S04]  /*02b0*/  @P0 LDG.E.64 R12, desc[UR8][R12.64] ;  /* 0x000000080c0c0981 */ /* 0x000ee8000c1e1b00 */
[----:B------:R-:W4:Y:S01]  /*02c0*/  LDC.64 R8, c[0x0][0x388] ;  /* 0x0000e200ff087b82 */ /* 0x000f220000000a00 */
[----:B-1----:R-:W-:-:S02]  /*02d0*/  UIMAD UR4, UR5, UR4, URZ ;  /* 0x00000004050472a4 */ /* 0x002fc4000f8e02ff */
[----:B------:R-:W-:-:S04]  /*02e0*/  UIADD3 UR5, UPT, UPT, UR6, -0x1, URZ ;  /* 0xffffffff06057890 */ /* 0x000fc8000fffe0ff */
[----:B------:R-:W-:-:S04]  /*02f0*/  IADD3 R3, PT, PT, R2, UR4, RZ ;  /* 0x0000000402037c10 */ /* 0x000fc8000fffe0ff */
[----:B------:R-:W-:Y:S01]  /*0300*/  ISETP.GE.U32.AND P1, PT, R3, UR5, PT ;  /* 0x0000000503007c0c */ /* 0x000fe2000bf26070 */
[----:B--2---:R-:W3:-:S12]  /*0310*/  @P0 LDG.E.64 R10, desc[UR8][R6.64+0x18] ;  /* 0x00001808060a0981 */ /* 0x004ed8000c1e1b00 */
[----:B------:R-:W1:Y:S02]  /*0320*/  @!P1 LDC R14, c[0x0][0x370] ;  /* 0x0000dc00ff0e9b82 */ /* 0x000e640000000800 */
[----:B-1----:R-:W-:-:S04]  /*0330*/  @!P1 IMAD R14, R14, UR7, RZ ;  /* 0x000000070e0e9c24 */ /* 0x002fc8000f8e02ff */
[----:B------:R-:W-:-:S04]  /*0340*/  @!P1 IMAD R15, R3, R14, R0 ;  /* 0x0000000e030f9224 */ /* 0x000fc800078e0200 */
[----:B0-----:R-:W-:Y:S01]  /*0350*/  @!P1 IMAD.WIDE.U32 R4, R15, 0x8, R4 ;  /* 0x000000080f049825 */ /* 0x001fe200078e0004 */
[----:B---3--:R0:W-:Y:S05]  /*0360*/  @P0 STG.E.64 desc[UR8][R12.64+0x18], R10 ;  /* 0x0000180a0c000986 */ /* 0x0081ea000c101b08 */
[----:B------:R-:W2:Y:S01]  /*0370*/  @!P1 LDG.E.64 R4, desc[UR8][R4.64] ;  /* 0x0000000804049981 */ /* 0x000ea2000c1e1b00 */
[----:B------:R-:W-:-:S05]  /*0380*/  @!P1 IADD3 R15, PT, PT, R14, R15, RZ ;  /* 0x0000000f0e0f9210 */ /* 0x000fca0007ffe0ff */
[----:B----4-:R-:W-:Y:S01]  /*0390*/  @!P1 IMAD.WIDE.U32 R8, R15, 0x8, R8 ;  /* 0x000000080f089825 */ /* 0x010fe200078e0008 */
[----:B------:R-:W-:Y:S01]  /*03a0*/  LOP3.LUT P3, R2, RZ, UR4, R2, 0xee, !PT ;  /* 0x00000004ff027c12 */ /* 0x000fe2000f86ee02 */
[----:B------:R-:W1:Y:S04]  /*03b0*/  LDC.64 R14, c[0x0][0x380] ;  /* 0x0000e000ff0e7b82 */ /* 0x000e680000000a00 */
[----:B------:R-:W3:Y:S04]  /*03c0*/  @!P1 LDG.E.64 R8, desc[UR8][R8.64] ;  /* 0x0000000808089981 */ /* 0x000ee8000c1e1b00 */
[----:B0-----:R-:W0:Y:S08]  /*03d0*/  LDC.64 R12, c[0x0][0x388] ;  /* 0x0000e200ff0c7b82 */ /* 0x001e300000000a00 */
[----:B------:R-:W4:Y:S01]  /*03e0*/  @P3 LDC R16, c[0x0][0x370] ;  /* 0x0000dc00ff103b82 */ /* 0x000f220000000800 */
[----:B--2---:R2:W3:Y:S01]  /*03f0*/  @!P1 LDG.E.64 R6, desc[UR8][R4.64+0x10] ;  /* 0x0000100804069981 */ /* 0x0044e2000c1e1b00 */
[----:B----4-:R-:W-:-:S04]  /*0400*/  @P3 IMAD R16, R16, UR7, RZ ;  /* 0x0000000710103c24 */ /* 0x010fc8000f8e02ff */
[----:B------:R-:W-:-:S04]  /*0410*/  @P3 IMAD R11, R3, R16, R0 ;  /* 0x00000010030b3224 */ /* 0x000fc800078e0200 */
[----:B-1----:R-:W-:-:S04]  /*0420*/  @P3 IMAD.WIDE.U32 R10, R11, 0x8, R14 ;  /* 0x000000080b0a3825 */ /* 0x002fc800078e000e */
[----:B--2---:R-:W-:Y:S01]  /*0430*/  @P3 IMAD R5, R3, R16, -R16 ;  /* 0x0000001003053224 */ /* 0x004fe200078e0a10 */
[----:B---3--:R1:W-:Y:S04]  /*0440*/  @!P1 STG.E.64 desc[UR8][R8.64+0x10], R6 ;  /* 0x0000100608009986 */ /* 0x0083e8000c101b08 */
[----:B------:R-:W2:Y:S01]  /*0450*/  @P3 LDG.E.64 R10, desc[UR8][R10.64] ;  /* 0x000000080a0a3981 */ /* 0x000ea2000c1e1b00 */
[----:B------:R-:W-:-:S05]  /*0460*/  @P3 IADD3 R5, PT, PT, R0, R5, RZ ;  /* 0x0000000500053210 */ /* 0x000fca0007ffe0ff */
[----:B0-----:R-:W-:-:S06]  /*0470*/  @P3 IMAD.WIDE.U32 R12, R5, 0x8, R12 ;  /* 0x00000008050c3825 */ /* 0x001fcc00078e000c */
[----:B------:R-:W3:Y:S04]  /*0480*/  @P3 LDG.E.64 R12, desc[UR8][R12.64] ;  /* 0x000000080c0c3981 */ /* 0x000ee8000c1e1b00 */
[----:B--2---:R-:W3:Y:S01]  /*0490*/  @P3 LDG.E.64 R4, desc[UR8][R10.64+0x20] ;  /* 0x000020080a043981 */ /* 0x004ee2000c1e1b00 */
[----:B------:R-:W-:Y:S03]  /*04a0*/  BSSY.RECONVERGENT B0, `(.L_x_0) ;  /* 0x000001e000007945 */ /* 0x000fe60003800200 */
[----:B---3--:R1:W-:Y:S01]  /*04b0*/  @P3 STG.E.64 desc[UR8][R12.64+0x20], R4 ;  /* 0x000020040c003986 */ /* 0x0083e2000c101b08 */
[----:B------:R-:W-:Y:S05]  /*04c0*/  @P2 BRA `(.L_x_1) ;  /* 0x00000000006c2947 */ /* 0x000fea0003800000 */
[----:B-1----:R-:W0:Y:S08]  /*04d0*/  @!P1 LDC R6, c[0x0][0x370] ;  /* 0x0000dc00ff069b82 */ /* 0x002e300000000800 */
[----:B------:R-:W1:Y:S08]  /*04e0*/  LDC.64 R4, c[0x0][0x380] ;  /* 0x0000e000ff047b82 */ /* 0x000e700000000a00 */
[----:B------:R-:W2:Y:S01]  /*04f0*/  LDC.64 R8, c[0x0][0x388] ;  /* 0x0000e200ff087b82 */ /* 0x000ea20000000a00 */
[----:B0-----:R-:W-:Y:S01]  /*0500*/  @!P1 IMAD R6, R6, UR7, RZ ;  /* 0x0000000706069c24 */ /* 0x001fe2000f8e02ff */
[----:B------:R-:W-:-:S06]  /*0510*/  ISETP.NE.AND P2, PT, R2, RZ, PT ;  /* 0x000000ff0200720c */ /* 0x000fcc0003f45270 */
[----:B------:R-:W0:Y:S01]  /*0520*/  LDC.64 R10, c[0x0][0x380] ;  /* 0x0000e000ff0a7b82 */ /* 0x000e220000000a00 */
[----:B------:R-:W-:-:S04]  /*0530*/  @!P1 IMAD R7, R3, R6, R0 ;  /* 0x0000000603079224 */ /* 0x000fc800078e0200 */
[----:B-1----:R-:W-:-:S06]  /*0540*/  @!P1 IMAD.WIDE.U32 R4, R7, 0x8, R4 ;  /* 0x0000000807049825 */ /* 0x002fcc00078e0004 */
[----:B------:R-:W3:Y:S01]  /*0550*/  @!P1 LDG.E.64 R4, desc[UR8][R4.64] ;  /* 0x0000000804049981 */ /* 0x000ee2000c1e1b00 */
[----:B------:R-:W-:-:S05]  /*0560*/  @!P1 IMAD R7, R3, R6, R6 ;  /* 0x0000000603079224 */ /* 0x000fca00078e0206 */
[----:B------:R-:W-:-:S05]  /*0570*/  @!P1 IADD3 R7, PT, PT, R0, 0x1, R7 ;  /* 0x0000000100079810 */ /* 0x000fca0007ffe007 */
[----:B--2---:R-:W-:-:S06]  /*0580*/  @!P1 IMAD.WIDE.U32 R8, R7, 0x8, R8 ;  /* 0x0000000807089825 */ /* 0x004fcc00078e0008 */
[----:B------:R-:W2:Y:S01]  /*0590*/  @!P1 LDG.E.64 R8, desc[UR8][R8.64] ;  /* 0x0000000808089981 */ /* 0x000ea2000c1e1b00 */
[----:B------:R-:W1:Y:S03]  /*05a0*/  @P2 LDC R14, c[0x0][0x370] ;  /* 0x0000dc00ff0e2b82 */ /* 0x000e660000000800 */
[----:B---3--:R3:W2:Y:S01]  /*05b0*/  @!P1 LDG.E.64 R6, desc[UR8][R4.64+0x30] ;  /* 0x0000300804069981 */ /* 0x0086a2000c1e1b00 */
[----:B-1----:R-:W-:-:S04]  /*05c0*/  @P2 IMAD R14, R14, UR7, RZ ;  /* 0x000000070e0e2c24 */ /* 0x002fc8000f8e02ff */
[----:B------:R-:W-:-:S04]  /*05d0*/  @P2 IMAD R13, R3, R14, R0 ;  /* 0x0000000e030d2224 */ /* 0x000fc800078e0200 */
[----:B0-----:R-:W-:Y:S02]  /*05e0*/  @P2 IMAD.WIDE.U32 R10, R13, 0x8, R10 ;  /* 0x000000080d0a2825 */ /* 0x001fe400078e000a */
[----:B------:R-:W0:Y:S02]  /*05f0*/  LDC.64 R12, c[0x0][0x388] ;  /* 0x0000e200ff0c7b82 */ /* 0x000e240000000a00 */
[----:B---3--:R-:W-:Y:S01]  /*0600*/  @P2 IMAD R5, R3, R14, -R14 ;  /* 0x0000000e03052224 */ /* 0x008fe200078e0a0e */
[----:B--2---:R2:W-:Y:S04]  /*0610*/  @!P1 STG.E.64 desc[UR8][R8.64+0x30], R6 ;  /* 0x0000300608009986 */ /* 0x0045e8000c101b08 */
[----:B------:R-:W3:Y:S01]  /*0620*/  @P2 LDG.E.64 R10, desc[UR8][R10.64] ;  /* 0x000000080a0a2981 */ /* 0x000ee2000c1e1b00 */
[----:B------:R-:W-:-:S05]  /*0630*/  @P2 IADD3 R5, PT, PT, R0, 0x1, R5 ;  /* 0x0000000100052810 */ /* 0x000fca0007ffe005 */
[----:B0-----:R-:W-:-:S06]  /*0640*/  @P2 IMAD.WIDE.U32 R12, R5, 0x8, R12 ;  /* 0x00000008050c2825 */ /* 0x001fcc00078e000c */
[----:B------:R-:W4:Y:S04]  /*0650*/  @P2 LDG.E.64 R12, desc[UR8][R12.64] ;  /* 0x000000080c0c2981 */ /* 0x000f28000c1e1b00 */
[----:B---3--:R-:W4:Y:S04]  /*0660*/  @P2 LDG.E.64 R4, desc[UR8][R10.64+0x28] ;  /* 0x000028080a042981 */ /* 0x008f28000c1e1b00 */
[----:B----4-:R2:W-:Y:S02]  /*0670*/  @P2 STG.E.64 desc[UR8][R12.64+0x28], R4 ;  /* 0x000028040c002986 */ /* 0x0105e4000c101b08 */
.L_x_1:
[----:B------:R-:W-:Y:S05]  /*0680*/  BSYNC.RECONVERGENT B0 ;  /* 0x0000000000007941 */ /* 0x000fea0003800200 */
.L_x_0:
[----:B------:R-:W-:Y:S05]  /*0690*/  @!P0 EXIT ;  /* 0x000000000000894d */ /* 0x000fea0003800000 */
[----:B------:R-:W-:Y:S01]  /*06a0*/  BSSY.RECONVERGENT B0, `(.L_x_2) ;  /* 0x0000010000007945 */ /* 0x000fe20003800200 */
[----:B------:R-:W-:-:S03]  /*06b0*/  ISETP.NE.AND P0, PT, R2, RZ, PT ;  /* 0x000000ff0200720c */ /* 0x000fc60003f05270 */
[----:B------:R-:W-:Y:S10]  /*06c0*/  @P1 BRA `(.L_x_3) ;  /* 0x0000000000341947 */ /* 0x000ff40003800000 */
[----:B------:R-:W0:Y:S08]  /*06d0*/  LDC R2, c[0x0][0x370] ;  /* 0x0000dc00ff027b82 */ /* 0x000e300000000800 */
[----:B-12---:R-:W1:Y:S08]  /*06e0*/  LDC.64 R4, c[0x0][0x380] ;  /* 0x0000e000ff047b82 */ /* 0x006e700000000a00 */
[----:B------:R-:W2:Y:S01]  /*06f0*/  LDC.64 R8, c[0x0][0x388] ;  /* 0x0000e200ff087b82 */ /* 0x000ea20000000a00 */
[----:B0-----:R-:W-:-:S04]  /*0700*/  IMAD R2, R2, UR7, RZ ;  /* 0x0000000702027c24 */ /* 0x001fc8000f8e02ff */
[----:B------:R-:W-:-:S04]  /*0710*/  IMAD R7, R3, R2, R0 ;  /* 0x0000000203077224 */ /* 0x000fc800078e0200 */
[----:B-1----:R-:W-:-:S06]  /*0720*/  IMAD.WIDE.U32 R4, R7, 0x8, R4 ;  /* 0x0000000807047825 */ /* 0x002fcc00078e0004 */
[----:B------:R-:W3:Y:S01]  /*0730*/  LDG.E.64 R4, desc[UR8][R4.64] ;  /* 0x0000000804047981 */ /* 0x000ee2000c1e1b00 */
[----:B------:R-:W-:-:S05]  /*0740*/  IMAD R7, R3, R2, R2 ;  /* 0x0000000203077224 */ /* 0x000fca00078e0202 */
[----:B------:R-:W-:-:S05]  /*0750*/  IADD3 R7, PT, PT, R0, -0x1, R7 ;  /* 0xffffffff00077810 */ /* 0x000fca0007ffe007 */
[----:B--2---:R-:W-:-:S06]  /*0760*/  IMAD.WIDE.U32 R8, R7, 0x8, R8 ;  /* 0x0000000807087825 */ /* 0x004fcc00078e0008 */
[----:B------:R-:W2:Y:S04]  /*0770*/  LDG.E.64 R8, desc[UR8][R8.64] ;  /* 0x0000000808087981 */ /* 0x000ea8000c1e1b00 */
[----:B---3--:R-:W2:Y:S04]  /*0780*/  LDG.E.64 R6, desc[UR8][R4.64+0x38] ;  /* 0x0000380804067981 */ /* 0x008ea8000c1e1b00 */
[----:B--2---:R0:W-:Y:S02]  /*0790*/  STG.E.64 desc[UR8][R8.64+0x38], R6 ;  /* 0x0000380608007986 */ /* 0x0041e4000c101b08 */
.L_x_3:
[----:B------:R-:W-:Y:S05]  /*07a0*/  BSYNC.RECONVERGENT B0 ;  /* 0x0000000000007941 */ /* 0x000fea0003800200 */
.L_x_2:
[----:B------:R-:W-:Y:S05]  /*07b0*/  @!P0 EXIT ;  /* 0x000000000000894d */ /* 0x000fea0003800000 */
[----:B------:R-:W3:Y:S08]  /*07c0*/  LDC R2, c[0x0][0x370] ;  /* 0x0000dc00ff027b82 */ /* 0x000ef00000000800 */
[----:B-12---:R-:W1:Y:S01]  /*07d0*/  LDC.64 R4, c[0x0][0x380] ;  /* 0x0000e000ff047b82 */ /* 0x006e620000000a00 */
[----:B---3--:R-:W-:-:S04]  /*07e0*/  IMAD R2, R2, UR7, RZ ;  /* 0x0000000702027c24 */ /* 0x008fc8000f8e02ff */
[----:B0-----:R-:W-:-:S04]  /*07f0*/  IMAD R7, R3, R2, R0 ;  /* 0x0000000203077224 */ /* 0x001fc800078e0200 */
[----:B-1----:R-:W-:Y:S02]  /*0800*/  IMAD.WIDE.U32 R4, R7, 0x8, R4 ;  /* 0x0000000807047825 */ /* 0x002fe400078e0004 */
[----:B------:R-:W0:Y:S04]  /*0810*/  LDC.64 R6, c[0x0][0x388] ;  /* 0x0000e200ff067b82 */ /* 0x000e280000000a00 */
[----:B------:R-:W2:Y:S01]  /*0820*/  LDG.E.64 R4, desc[UR8][R4.64] ;  /* 0x0000000804047981 */ /* 0x000ea2000c1e1b00 */
[----:B------:R-:W-:-:S05]  /*0830*/  IMAD R3, R3, R2, -R2 ;  /* 0x0000000203037224 */ /* 0x000fca00078e0a02 */
[----:B------:R-:W-:-:S05]  /*0840*/  IADD3 R3, PT, PT, R0, -0x1, R3 ;  /* 0xffffffff00037810 */ /* 0x000fca0007ffe003 */
[----:B0-----:R-:W-:-:S06]  /*0850*/  IMAD.WIDE.U32 R6, R3, 0x8, R6 ;  /* 0x0000000803067825 */ /* 0x001fcc00078e0006 */
[----:B------:R-:W3:Y:S04]  /*0860*/  LDG.E.64 R6, desc[UR8][R6.64] ;  /* 0x0000000806067981 */ /* 0x000ee8000c1e1b00 */
[----:B--2---:R-:W3:Y:S04]  /*0870*/  LDG.E.64 R2, desc[UR8][R4.64+0x40] ;  /* 0x0000400804027981 */ /* 0x004ee8000c1e1b00 */
[----:B---3--:R-:W-:Y:S01]  /*0880*/  STG.E.64 desc[UR8][R6.64+0x40], R2 ;  /* 0x0000400206007986 */ /* 0x008fe2000c101b08 */
[----:B------:R-:W-:Y:S05]  /*0890*/  EXIT ;  /* 0x000000000000794d */ /* 0x000fea0003800000 */
.L_x_4:
[----:B------:R-:W-:-:S00]  /*08a0*/  BRA `(.L_x_4) ;  /* 0xfffffffc00fc7947 */ /* 0x000fc0000383ffff */
[----:B------:R-:W-:-:S00]  /*08b0*/  NOP ;  /* 0x0000000000007918 */ /* 0x000fc00000000000 */
        /* <DEDUP_REMOVED lines=12> */
.L_x_44:


//--------------------- .text._Z14collision_stepPPdS0_S_S_S_S_PbS1_S1_dd --------------------------
	.section	.text._Z14collision_stepPPdS0_S_S_S_S_PbS1_S1_dd,"ax",@progbits
	.align	128
        .global         _Z14collision_stepPPdS0_S_S_S_S_PbS1_S1_dd
        .type           _Z14collision_stepPPdS0_S_S_S_S_PbS1_S1_dd,@function
        .size           _Z14collision_stepPPdS0_S_S_S_S_PbS1_S1_dd,(.L_x_43 - _Z14collision_stepPPdS0_S_S_S_S_PbS1_S1_dd)
        .other          _Z14collision_stepPPdS0_S_S_S_S_PbS1_S1_dd,@"STO_CUDA_ENTRY STV_DEFAULT"
_Z14collision_stepPPdS0_S_S_S_S_PbS1_S1_dd:
.text._Z14collision_stepPPdS0_S_S_S_S_PbS1_S1_dd:
[----:B------:R-:W-:Y:S01]  /*0000*/  LDC R1, c[0x0][0x37c] ;  /* 0x0000df00ff017b82 */ /* 0x000fe20000000800 */
[----:B------:R-:W0:Y:S01]  /*0010*/  S2R R0, SR_CTAID.Y ;  /* 0x0000000000007919 */ /* 0x000e220000002600 */
[----:B------:R-:W1:Y:S06]  /*0020*/  LDCU UR6, c[0x0][0x370] ;  /* 0x00006e00ff0677ac */ /* 0x000e6c0008000800 */
[----:B------:R-:W2:Y:S01]  /*0030*/  LDC.64 R14, c[0x0][0x390] ;  /* 0x0000e400ff0e7b82 */ /* 0x000ea20000000a00 */
[----:B------:R-:W0:Y:S01]  /*0040*/  S2R R3, SR_TID.Y ;  /* 0x0000000000037919 */ /* 0x000e220000002200 */
[----:B------:R-:W3:Y:S01]  /*0050*/  LDCU UR7, c[0x0][0x360] ;  /* 0x00006c00ff0777ac */ /* 0x000ee20008000800 */
[----:B------:R-:W1:Y:S01]  /*0060*/  S2R R5, SR_CTAID.X ;  /* 0x0000000000057919 */ /* 0x000e620000002500 */
[----:B------:R-:W0:Y:S04]  /*0070*/  LDCU UR8, c[0x0][0x364] ;  /* 0x00006c80ff0877ac */ /* 0x000e280008000800 */
[----:B------:R-:W4:Y:S01]  /*0080*/  LDC.64 R8, c[0x0][0x380] ;  /* 0x0000e000ff087b82 */ /* 0x000f220000000a00 */
[----:B------:R-:W3:Y:S01]  /*0090*/  S2R R7, SR_TID.X ;  /* 0x0000000000077919 */ /* 0x000ee20000002100 */
[----:B------:R-:W5:Y:S01]  /*00a0*/  LDCU.64 UR4, c[0x0][0x358] ;  /* 0x00006b00ff0477ac */ /* 0x000f620008000a00 */
[----:B0-----:R-:W-:-:S04]  /*00b0*/  IMAD R0, R0, UR8, R3 ;  /* 0x0000000800007c24 */ /* 0x001fc8000f8e0203 */
[----:B-1----:R-:W-:-:S04]  /*00c0*/  IMAD R0, R0, UR6, R5 ;  /* 0x0000000600007c24 */ /* 0x002fc8000f8e0205 */
[----:B---3--:R-:W-:Y:S01]  /*00d0*/  IMAD R20, R0, UR7, R7 ;  /* 0x0000000700147c24 */ /* 0x008fe2000f8e0207 */
[----:B------:R-:W0:Y:S03]  /*00e0*/  LDCU.64 UR6, c[0x0][0x3b0] ;  /* 0x00007600ff0677ac */ /* 0x000e260008000a00 */
[----:B--2---:R-:W-:-:S04]  /*00f0*/  IMAD.WIDE.U32 R14, R20, 0x8, R14 ;  /* 0x00000008140e7825 */ /* 0x004fc800078e000e */
[----:B----4-:R-:W-:Y:S01]  /*0100*/  IMAD.WIDE.U32 R8, R20, 0x8, R8 ;  /* 0x0000000814087825 */ /* 0x010fe200078e0008 */
[----:B-----5:R-:W-:Y:S04]  /*0110*/  STG.E.64 desc[UR4][R14.64], RZ ;  /* 0x000000ff0e007986 */ /* 0x020fe8000c101b04 */
[----:B------:R-:W2:Y:S04]  /*0120*/  LDG.E.64 R2, desc[UR4][R8.64] ;  /* 0x0000000408027981 */ /* 0x000ea8000c1e1b00 */
[----:B--2---:R-:W2:Y:S02]  /*0130*/  LD.E.64 R2, desc[UR4][R2.64] ;  /* 0x0000000402027980 */ /* 0x004ea4000c101b00 */
[----:B--2---:R-:W-:-:S07]  /*0140*/  DADD R4, RZ, R2 ;  /* 0x00000000ff047229 */ /* 0x004fce0000000002 */
[----:B------:R1:W-:Y:S04]  /*0150*/  STG.E.64 desc[UR4][R14.64], R4 ;  /* 0x000000040e007986 */ /* 0x0003e8000c101b04 */
[----:B------:R-:W2:Y:S04]  /*0160*/  LDG.E.64 R6, desc[UR4][R8.64] ;  /* 0x0000000408067981 */ /* 0x000ea8000c1e1b00 */
[----:B--2---:R-:W2:Y:S02]  /*0170*/  LD.E.64 R6, desc[UR4][R6.64+0x8] ;  /* 0x0000080406067980 */ /* 0x004ea4000c101b00 */
[----:B--2---:R-:W-:-:S07]  /*0180*/  DADD R10, R4, R6 ;  /* 0x00000000040a7229 */ /* 0x004fce0000000006 */
[----:B------:R2:W-:Y:S04]  /*0190*/  STG.E.64 desc[UR4][R14.64], R10 ;  /* 0x0000000a0e007986 */ /* 0x0005e8000c101b04 */
[----:B------:R-:W3:Y:S04]  /*01a0*/  LDG.E.64 R12, desc[UR4][R8.64] ;  /* 0x00000004080c7981 */ /* 0x000ee8000c1e1b00 */
[----:B---3--:R-:W3:Y:S02]  /*01b0*/  LD.E.64 R12, desc[UR4][R12.64+0x10] ;  /* 0x000010040c0c7980 */ /* 0x008ee4000c101b00 */
[----:B---3--:R-:W-:-:S07]  /*01c0*/  DADD R16, R10, R12 ;  /* 0x000000000a107229 */ /* 0x008fce000000000c */
[----:B------:R3:W-:Y:S04]  /*01d0*/  STG.E.64 desc[UR4][R14.64], R16 ;  /* 0x000000100e007986 */ /* 0x0007e8000c101b04 */
[----:B------:R-:W4:Y:S04]  /*01e0*/  LDG.E.64 R2, desc[UR4][R8.64] ;  /* 0x0000000408027981 */ /* 0x000f28000c1e1b00 */
[----:B----4-:R-:W1:Y:S02]  /*01f0*/  LD.E.64 R2, desc[UR4][R2.64+0x18] ;  /* 0x0000180402027980 */ /* 0x010e64000c101b00 */
[----:B-1----:R-:W-:-:S07]  /*0200*/  DADD R4, R16, R2 ;  /* 0x0000000010047229 */ /* 0x002fce0000000002 */
[----:B------:R1:W-:Y:S04]  /*0210*/  STG.E.64 desc[UR4][R14.64], R4 ;  /* 0x000000040e007986 */ /* 0x0003e8000c101b04 */
[----:B------:R-:W4:Y:S04]  /*0220*/  LDG.E.64 R6, desc[UR4][R8.64] ;  /* 0x0000000408067981 */ /* 0x000f28000c1e1b00 */
[----:B----4-:R-:W2:Y:S02]  /*0230*/  LD.E.64 R6, desc[UR4][R6.64+0x20] ;  /* 0x0000200406067980 */ /* 0x010ea4000c101b00 */
[----:B--2---:R-:W-:-:S07]  /*0240*/  DADD R10, R4, R6 ;  /* 0x00000000040a7229 */ /* 0x004fce0000000006 */
[----:B------:R2:W-:Y:S04]  /*0250*/  STG.E.64 desc[UR4][R14.64], R10 ;  /* 0x0000000a0e007986 */ /* 0x0005e8000c101b04 */
[----:B------:R-:W4:Y:S04]  /*0260*/  LDG.E.64 R12, desc[UR4][R8.64] ;  /* 0x00000004080c7981 */ /* 0x000f28000c1e1b00 */
[----:B----4-:R-:W3:Y:S02]  /*0270*/  LD.E.64 R12, desc[UR4][R12.64+0x28] ;  /* 0x000028040c0c7980 */ /* 0x010ee4000c101b00 */
[----:B---3--:R-:W-:-:S07]  /*0280*/  DADD R16, R10, R12 ;  /* 0x000000000a107229 */ /* 0x008fce000000000c */
[----:B------:R0:W-:Y:S04]  /*0290*/  STG.E.64 desc[UR4][R14.64], R16 ;  /* 0x000000100e007986 */ /* 0x0001e8000c101b04 */
[----:B------:R-:W3:Y:S04]  /*02a0*/  LDG.E.64 R2, desc[UR4][R8.64] ;  /* 0x0000000408027981 */ /* 0x000ee8000c1e1b00 */
[----:B---3--:R-:W1:Y:S02]  /*02b0*/  LD.E.64 R2, desc[UR4][R2.64+0x30] ;  /* 0x0000300402027980 */ /* 0x008e64000c101b00 */
[----:B-1----:R-:W-:-:S07]  /*02c0*/  DADD R4, R16, R2 ;  /* 0x0000000010047229 */ /* 0x002fce0000000002 */
[----:B------:R1:W-:Y:S04]  /*02d0*/  STG.E.64 desc[UR4][R14.64], R4 ;  /* 0x000000040e007986 */ /* 0x0003e8000c101b04 */
[----:B------:R-:W3:Y:S04]  /*02e0*/  LDG.E.64 R18, desc[UR4][R8.64] ;  /* 0x0000000408127981 */ /* 0x000ee8000c1e1b00 */
[----:B---3--:R-:W2:Y:S02]  /*02f0*/  LD.E.64 R18, desc[UR4][R18.64+0x38] ;  /* 0x0000380412127980 */ /* 0x008ea4000c101b00 */
[----:B--2---:R-:W-:-:S07]  /*0300*/  DADD R10, R4, R18 ;  /* 0x00000000040a7229 */ /* 0x004fce0000000012 */
[----:B------:R1:W-:Y:S04]  /*0310*/  STG.E.64 desc[UR4][R14.64], R10 ;  /* 0x0000000a0e007986 */ /* 0x0003e8000c101b04 */
[----:B------:R-:W2:Y:S01]  /*0320*/  LDG.E.64 R12, desc[UR4][R8.64] ;  /* 0x00000004080c7981 */ /* 0x000ea2000c1e1b00 */
[----:B0-----:R-:W-:-:S03]  /*0330*/  IADD3 R16, P0, PT, R20, UR6, RZ ;  /* 0x0000000614107c10 */ /* 0x001fc6000ff1e0ff */
[----:B--2---:R-:W2:Y:S02]  /*0340*/  LD.E.64 R6, desc[UR4][R12.64+0x40] ;  /* 0x000040040c067980 */ /* 0x004ea4000c101b00 */
[----:B------:R-:W-:Y:S01]  /*0350*/  IMAD.X R17, RZ, RZ, UR7, P0 ;  /* 0x00000007ff117e24 */ /* 0x000fe200080e06ff */
[----:B--2---:R-:W-:-:S07]  /*0360*/  DADD R6, R10, R6 ;  /* 0x000000000a067229 */ /* 0x004fce0000000006 */
[----:B------:R1:W-:Y:S04]  /*0370*/  STG.E.64 desc[UR4][R14.64], R6 ;  /* 0x000000060e007986 */ /* 0x0003e8000c101b04 */
[----:B------:R-:W2:Y:S01]  /*0380*/  LDG.E.U8 R0, desc[UR4][R16.64] ;  /* 0x0000000410007981 */ /* 0x000ea2000c1e1100 */
[----:B------:R-:W0:Y:S01]  /*0390*/  LDCU.64 UR6, c[0x0][0x3c8] ;  /* 0x00007900ff0677ac */ /* 0x000e220008000a00 */
[----:B------:R-:W-:Y:S01]  /*03a0*/  BSSY.RECONVERGENT B1, `(.L_x_5) ;  /* 0x0000025000017945 */ /* 0x000fe20003800200 */
[----:B0-----:R-:W-:Y:S02]  /*03b0*/  IMAD.U32 R2, RZ, RZ, UR6 ;  /* 0x00000006ff027e24 */ /* 0x001fe4000f8e00ff */
[----:B------:R-:W-:Y:S01]  /*03c0*/  IMAD.U32 R3, RZ, RZ, UR7 ;  /* 0x00000007ff037e24 */ /* 0x000fe2000f8e00ff */
[----:B--2---:R-:W-:-:S13]  /*03d0*/  ISETP.NE.AND P0, PT, R0, RZ, PT ;  /* 0x000000ff0000720c */ /* 0x004fda0003f05270 */
[----:B-1----:R-:W-:Y:S05]  /*03e0*/  @P0 BRA `(.L_x_6) ;  /* 0x0000000000800947 */ /* 0x002fea0003800000 */
[----:B------:R-:W2:Y:S01]  /*03f0*/  LDG.E.64 R22, desc[UR4][R8.64] ;  /* 0x0000000408167981 */ /* 0x000ea2000c1e1b00 */
[----:B------:R-:W0:Y:S01]  /*0400*/  MUFU.RCP64H R19, R7 ;  /* 0x0000000700137308 */ /* 0x000e220000001800 */
[----:B------:R-:W-:Y:S02]  /*0410*/  IMAD.MOV.U32 R18, RZ, RZ, 0x1 ;  /* 0x00000001ff127424 */ /* 0x000fe400078e00ff */
[----:B--2---:R-:W2:Y:S04]  /*0420*/  LD.E.64 R24, desc[UR4][R22.64+0x8] ;  /* 0x0000080416187980 */ /* 0x004ea8000c101b00 */
[----:B------:R-:W2:Y:S04]  /*0430*/  LD.E.64 R26, desc[UR4][R22.64+0x18] ;  /* 0x00001804161a7980 */ /* 0x000ea8000c101b00 */
[----:B------:R-:W3:Y:S04]  /*0440*/  LD.E.64 R12, desc[UR4][R22.64+0x28] ;  /* 0x00002804160c7980 */ /* 0x000ee8000c101b00 */
[----:B------:R-:W4:Y:S04]  /*0450*/  LD.E.64 R4, desc[UR4][R22.64+0x30] ;  /* 0x0000300416047980 */ /* 0x000f28000c101b00 */
[----:B------:R-:W5:Y:S04]  /*0460*/  LD.E.64 R2, desc[UR4][R22.64+0x38] ;  /* 0x0000380416027980 */ /* 0x000f68000c101b00 */
[----:B------:R-:W5:Y:S01]  /*0470*/  LD.E.64 R10, desc[UR4][R22.64+0x40] ;  /* 0x00004004160a7980 */ /* 0x000f62000c101b00 */
[----:B------:R-:W-:Y:S01]  /*0480*/  BSSY.RECONVERGENT B2, `(.L_x_6) ;  /* 0x0000016000027945 */ /* 0x000fe20003800200 */
[----:B--2---:R-:W-:-:S02]  /*0490*/  DADD R24, R24, -R26 ;  /* 0x0000000018187229 */ /* 0x004fc4000000081a */
[----:B0-----:R-:W-:-:S06]  /*04a0*/  DFMA R26, -R6, R18, 1 ;  /* 0x3ff00000061a742b */ /* 0x001fcc0000000112 */
[----:B---3--:R-:W-:Y:S02]  /*04b0*/  DADD R12, R24, R12 ;  /* 0x00000000180c7229 */ /* 0x008fe4000000000c */
[----:B------:R-:W-:-:S06]  /*04c0*/  DFMA R26, R26, R26, R26 ;  /* 0x0000001a1a1a722b */ /* 0x000fcc000000001a */
[----:B----4-:R-:W-:Y:S02]  /*04d0*/  DADD R4, R12, R4 ;  /* 0x000000000c047229 */ /* 0x010fe40000000004 */
[----:B------:R-:W-:-:S06]  /*04e0*/  DFMA R26, R18, R26, R18 ;  /* 0x0000001a121a722b */ /* 0x000fcc0000000012 */
[----:B-----5:R-:W-:Y:S02]  /*04f0*/  DADD R2, R4, -R2 ;  /* 0x0000000004027229 */ /* 0x020fe40000000802 */
[----:B------:R-:W-:-:S06]  /*0500*/  DFMA R12, -R6, R26, 1 ;  /* 0x3ff00000060c742b */ /* 0x000fcc000000011a */
[----:B------:R-:W-:Y:S02]  /*0510*/  DADD R4, R2, -R10 ;  /* 0x0000000002047229 */ /* 0x000fe4000000080a */
[----:B------:R-:W-:-:S08]  /*0520*/  DFMA R12, R26, R12, R26 ;  /* 0x0000000c1a0c722b */ /* 0x000fd0000000001a */
[----:B------:R-:W-:Y:S01]  /*0530*/  DMUL R2, R4, R12 ;  /* 0x0000000c04027228 */ /* 0x000fe20000000000 */
[----:B------:R-:W-:-:S07]  /*0540*/  FSETP.GEU.AND P1, PT, |R5|, 6.5827683646048100446e-37, PT ;  /* 0x036000000500780b */ /* 0x000fce0003f2e200 */
[----:B------:R-:W-:-:S08]  /*0550*/  DFMA R10, -R6, R2, R4 ;  /* 0x00000002060a722b */ /* 0x000fd00000000104 */
[----:B------:R-:W-:-:S10]  /*0560*/  DFMA R2, R12, R10, R2 ;  /* 0x0000000a0c02722b */ /* 0x000fd40000000002 */
[----:B------:R-:W-:-:S05]  /*0570*/  FFMA R0, RZ, R7, R3 ;  /* 0x00000007ff007223 */ /* 0x000fca0000000003 */
[----:B------:R-:W-:-:S13]  /*0580*/  FSETP.GT.AND P0, PT, |R0|, 1.469367938527859385e-39, PT ;  /* 0x001000000000780b */ /* 0x000fda0003f04200 */
[----:B------:R-:W-:Y:S05]  /*0590*/  @P0 BRA P1, `(.L_x_7) ;  /* 0x0000000000100947 */ /* 0x000fea0000800000 */
[----:B------:R-:W-:Y:S01]  /*05a0*/  IMAD.MOV.U32 R2, RZ, RZ, R6 ;  /* 0x000000ffff027224 */ /* 0x000fe200078e0006 */
[----:B------:R-:W-:Y:S01]  /*05b0*/  MOV R0, 0x5e0 ;  /* 0x000005e000007802 */ /* 0x000fe20000000f00 */
[----:B------:R-:W-:-:S07]  /*05c0*/  IMAD.MOV.U32 R3, RZ, RZ, R7 ;  /* 0x000000ffff037224 */ /* 0x000fce00078e0007 */
[----:B------:R-:W-:Y:S05]  /*05d0*/  CALL.REL.NOINC `($__internal_1_$__cuda_sm20_div_rn_f64_full) ;  /* 0x00000020002c7944 */ /* 0x000fea0003c00000 */
.L_x_7:
[----:B------:R-:W-:Y:S05]  /*05e0*/  BSYNC.RECONVERGENT B2 ;  /* 0x0000000000027941 */ /* 0x000fea0003800200 */
.L_x_6:
[----:B------:R-:W-:Y:S05]  /*05f0*/  BSYNC.RECONVERGENT B1 ;  /* 0x0000000000017941 */ /* 0x000fea0003800200 */
.L_x_5:
[----:B------:R-:W0:Y:S02]  /*0600*/  LDC.64 R18, c[0x0][0x398] ;  /* 0x0000e600ff127b82 */ /* 0x000e240000000a00 */
[----:B0-----:R-:W-:-:S05]  /*0610*/  IMAD.WIDE.U32 R18, R20, 0x8, R18 ;  /* 0x0000000814127825 */ /* 0x001fca00078e0012 */
[----:B------:R0:W-:Y:S04]  /*0620*/  STG.E.64 desc[UR4][R18.64], R2 ;  /* 0x0000000212007986 */ /* 0x0001e8000c101b04 */
[----:B------:R-:W2:Y:S01]  /*0630*/  LDG.E.U8 R0, desc[UR4][R16.64] ;  /* 0x0000000410007981 */ /* 0x000ea2000c1e1100 */
[----:B------:R-:W-:Y:S01]  /*0640*/  BSSY.RECONVERGENT B1, `(.L_x_8) ;  /* 0x0000027000017945 */ /* 0x000fe20003800200 */
[----:B------:R-:W-:Y:S02]  /*0650*/  CS2R R4, SRZ ;  /* 0x0000000000047805 */ /* 0x000fe4000001ff00 */
[----:B--2---:R-:W-:-:S13]  /*0660*/  ISETP.NE.AND P0, PT, R0, RZ, PT ;  /* 0x000000ff0000720c */ /* 0x004fda0003f05270 */
[----:B0-----:R-:W-:Y:S05]  /*0670*/  @P0 BRA `(.L_x_9) ;  /* 0x00000000008c0947 */ /* 0x001fea0003800000 */
[----:B------:R-:W2:Y:S04]  /*0680*/  LDG.E.64 R24, desc[UR4][R8.64] ;  /* 0x0000000408187981 */ /* 0x000ea8000c1e1b00 */
[----:B------:R-:W3:Y:S01]  /*0690*/  LDG.E.64 R6, desc[UR4][R14.64] ;  /* 0x000000040e067981 */ /* 0x000ee2000c1e1b00 */
[----:B------:R-:W-:-:S03]  /*06a0*/  MOV R22, 0x1 ;  /* 0x0000000100167802 */ /* 0x000fc60000000f00 */
[----:B--2---:R-:W2:Y:S04]  /*06b0*/  LD.E.64 R26, desc[UR4][R24.64+0x20] ;  /* 0x00002004181a7980 */ /* 0x004ea8000c101b00 */
[----:B------:R-:W2:Y:S04]  /*06c0*/  LD.E.64 R28, desc[UR4][R24.64+0x10] ;  /* 0x00001004181c7980 */ /* 0x000ea8000c101b00 */
[----:B------:R-:W4:Y:S04]  /*06d0*/  LD.E.64 R10, desc[UR4][R24.64+0x28] ;  /* 0x00002804180a7980 */ /* 0x000f28000c101b00 */
[----:B------:R-:W5:Y:S04]  /*06e0*/  LD.E.64 R4, desc[UR4][R24.64+0x40] ;  /* 0x0000400418047980 */ /* 0x000f68000c101b00 */
[----:B------:R-:W5:Y:S04]  /*06f0*/  LD.E.64 R2, desc[UR4][R24.64+0x30] ;  /* 0x0000300418027980 */ /* 0x000f68000c101b00 */
[----:B------:R-:W5:Y:S01]  /*0700*/  LD.E.64 R12, desc[UR4][R24.64+0x38] ;  /* 0x00003804180c7980 */ /* 0x000f62000c101b00 */
[----:B---3--:R-:W0:Y:S01]  /*0710*/  MUFU.RCP64H R23, R7 ;  /* 0x0000000700177308 */ /* 0x008e220000001800 */
[----:B------:R-:W-:Y:S01]  /*0720*/  BSSY.RECONVERGENT B2, `(.L_x_10) ;  /* 0x0000016000027945 */ /* 0x000fe20003800200 */
[----:B--2---:R-:W-:-:S02]  /*0730*/  DADD R26, R26, -R28 ;  /* 0x000000001a1a7229 */ /* 0x004fc4000000081c */
[----:B0-----:R-:W-:-:S06]  /*0740*/  DFMA R28, -R6, R22, 1 ;  /* 0x3ff00000061c742b */ /* 0x001fcc0000000116 */
[----:B----4-:R-:W-:Y:S02]  /*0750*/  DADD R10, R26, R10 ;  /* 0x000000001a0a7229 */ /* 0x010fe4000000000a */
[----:B------:R-:W-:-:S06]  /*0760*/  DFMA R28, R28, R28, R28 ;  /* 0x0000001c1c1c722b */ /* 0x000fcc000000001c */
[----:B-----5:R-:W-:Y:S02]  /*0770*/  DADD R4, R10, R4 ;  /* 0x000000000a047229 */ /* 0x020fe40000000004 */
[----:B------:R-:W-:-:S06]  /*0780*/  DFMA R28, R22, R28, R22 ;  /* 0x0000001c161c722b */ /* 0x000fcc0000000016 */
[----:B------:R-:W-:Y:S02]  /*0790*/  DADD R4, R4, -R2 ;  /* 0x0000000004047229 */ /* 0x000fe40000000802 */
        /* <DEDUP_REMOVED lines=14> */
.L_x_11:
[----:B------:R-:W-:Y:S05]  /*0880*/  BSYNC.RECONVERGENT B2 ;  /* 0x0000000000027941 */ /* 0x000fea0003800200 */
.L_x_10:
[----:B------:R-:W-:Y:S02]  /*0890*/  IMAD.MOV.U32 R4, RZ, RZ, R2 ;  /* 0x000000ffff047224 */ /* 0x000fe400078e0002 */
[----:B------:R-:W-:-:S07]  /*08a0*/  IMAD.MOV.U32 R5, RZ, RZ, R3 ;  /* 0x000000ffff057224 */ /* 0x000fce00078e0003 */
.L_x_9:
[----:B------:R-:W-:Y:S05]  /*08b0*/  BSYNC.RECONVERGENT B1 ;  /* 0x0000000000017941 */ /* 0x000fea0003800200 */
.L_x_8:
[----:B------:R-:W0:Y:S01]  /*08c0*/  LDC.64 R30, c[0x0][0x3a0] ;  /* 0x0000e800ff1e7b82 */ /* 0x000e220000000a00 */
[----:B------:R-:W1:Y:S07]  /*08d0*/  LDCU.64 UR6, c[0x0][0x3b8] ;  /* 0x00007700ff0677ac */ /* 0x000e6e0008000a00 */
[----:B------:R-:W2:Y:S08]  /*08e0*/  LDC.64 R6, c[0x0][0x3a8] ;  /* 0x0000ea00ff067b82 */ /* 0x000eb00000000a00 */
[----:B------:R-:W3:Y:S01]  /*08f0*/  LDC.64 R22, c[0x0][0x388] ;  /* 0x0000e200ff167b82 */ /* 0x000ee20000000a00 */
[----:B0-----:R-:W-:-:S05]  /*0900*/  IMAD.WIDE.U32 R30, R20, 0x8, R30 ;  /* 0x00000008141e7825 */ /* 0x001fca00078e001e */
[----:B------:R0:W-:Y:S04]  /*0910*/  STG.E.64 desc[UR4][R30.64], R4 ;  /* 0x000000041e007986 */ /* 0x0001e8000c101b04 */
[----:B------:R-:W4:Y:S02]  /*0920*/  LDG.E.64 R2, desc[UR4][R18.64] ;  /* 0x0000000412027981 */ /* 0x000f24000c1e1b00 */
[----:B----4-:R-:W-:-:S08]  /*0930*/  DMUL R2, R2, R2 ;  /* 0x0000000202027228 */ /* 0x010fd00000000000 */
[----:B------:R-:W-:Y:S01]  /*0940*/  DFMA R10, R4, R4, R2 ;  /* 0x00000004040a722b */ /* 0x000fe20000000002 */
[----:B--2---:R-:W-:-:S06]  /*0950*/  IMAD.WIDE.U32 R2, R20, 0x8, R6 ;  /* 0x0000000814027825 */ /* 0x004fcc00078e0006 */
[----:B------:R2:W-:Y:S04]  /*0960*/  STG.E.64 desc[UR4][R2.64], R10 ;  /* 0x0000000a02007986 */ /* 0x0005e8000c101b04 */
[----:B------:R-:W4:Y:S01]  /*0970*/  LDG.E.64 R12, desc[UR4][R14.64] ;  /* 0x000000040e0c7981 */ /* 0x000f22000c1e1b00 */
[----:B---3--:R-:W-:-:S05]  /*0980*/  IMAD.WIDE.U32 R6, R20, 0x8, R22 ;  /* 0x0000000814067825 */ /* 0x008fca00078e0016 */
[----:B------:R-:W3:Y:S01]  /*0990*/  LDG.E.64 R24, desc[UR4][R6.64] ;  /* 0x0000000406187981 */ /* 0x000ee2000c1e1b00 */
[----:B0-----:R-:W-:Y:S02]  /*09a0*/  IMAD.MOV.U32 R4, RZ, RZ, 0x0 ;  /* 0x00000000ff047424 */ /* 0x001fe400078e00ff */
[----:B------:R-:W-:-:S06]  /*09b0*/  IMAD.MOV.U32 R5, RZ, RZ, 0x3ff80000 ;  /* 0x3ff80000ff057424 */ /* 0x000fcc00078e00ff */
[----:B------:R-:W-:Y:S02]  /*09c0*/  DFMA R4, R10, -R4, 1 ;  /* 0x3ff000000a04742b */ /* 0x000fe40000000804 */
[----:B----4-:R-:W-:-:S08]  /*09d0*/  DMUL R12, RZ, R12 ;  /* 0x0000000cff0c7228 */ /* 0x010fd00000000000 */
[----:B------:R-:W-:-:S07]  /*09e0*/  DMUL R26, R12, R4 ;  /* 0x000000040c1a7228 */ /* 0x000fce0000000000 */
[----:B---3--:R0:W-:Y:S04]  /*09f0*/  ST.E.64 desc[UR4][R24.64], R26 ;  /* 0x0000001a18007985 */ /* 0x0081e8000c101b04 */
[----:B------:R-:W3:Y:S04]  /*0a00*/  LDG.E.64 R28, desc[UR4][R18.64] ;  /* 0x00000004121c7981 */ /* 0x000ee8000c1e1b00 */
[----:B------:R-:W4:Y:S04]  /*0a10*/  LDG.E.64 R12, desc[UR4][R2.64] ;  /* 0x00000004020c7981 */ /* 0x000f28000c1e1b00 */
[----:B--2---:R-:W2:Y:S04]  /*0a20*/  LDG.E.64 R10, desc[UR4][R14.64] ;  /* 0x000000040e0a7981 */ /* 0x004ea8000c1e1b00 */
[----:B------:R-:W5:Y:S01]  /*0a30*/  LDG.E.64 R32, desc[UR4][R6.64] ;  /* 0x0000000406207981 */ /* 0x000f62000c1e1b00 */
[----:B------:R-:W-:Y:S01]  /*0a40*/  MOV R4, 0x0 ;  /* 0x0000000000047802 */ /* 0x000fe20000000f00 */
[----:B------:R-:W-:Y:S01]  /*0a50*/  IMAD.MOV.U32 R5, RZ, RZ, 0x40080000 ;  /* 0x40080000ff057424 */ /* 0x000fe200078e00ff */
[----:B---3--:R-:W-:-:S05]  /*0a60*/  DMUL R22, R28, R28 ;  /* 0x0000001c1c167228 */ /* 0x008fca0000000000 */
[----:B------:R-:W-:Y:S02]  /*0a70*/  DFMA R28, R28, R4, 1 ;  /* 0x3ff000001c1c742b */ /* 0x000fe40000000004 */
[----:B--2---:R-:W-:-:S06]  /*0a80*/  DMUL R10, RZ, R10 ;  /* 0x0000000aff0a7228 */ /* 0x004fcc0000000000 */
[----:B------:R-:W-:-:S08]  /*0a90*/  DFMA R22, R22, 4.5, R28 ;  /* 0x401200001616782b */ /* 0x000fd0000000001c */
[----:B----4-:R-:W-:-:S08]  /*0aa0*/  DFMA R12, R12, -1.5, R22 ;  /* 0xbff800000c0c782b */ /* 0x010fd00000000016 */
[----:B------:R-:W-:-:S07]  /*0ab0*/  DMUL R34, R10, R12 ;  /* 0x0000000c0a227228 */ /* 0x000fce0000000000 */
[----:B-----5:R2:W-:Y:S04]  /*0ac0*/  ST.E.64 desc[UR4][R32.64+0x8], R34 ;  /* 0x0000082220007985 */ /* 0x0205e8000c101b04 */
[----:B0-----:R-:W3:Y:S04]  /*0ad0*/  LDG.E.64 R26, desc[UR4][R30.64] ;  /* 0x000000041e1a7981 */ /* 0x001ee8000c1e1b00 */
[----:B------:R-:W4:Y:S04]  /*0ae0*/  LDG.E.64 R10, desc[UR4][R2.64] ;  /* 0x00000004020a7981 */ /* 0x000f28000c1e1b00 */
[----:B------:R-:W5:Y:S04]  /*0af0*/  LDG.E.64 R28, desc[UR4][R14.64] ;  /* 0x000000040e1c7981 */ /* 0x000f68000c1e1b00 */
[----:B------:R-:W2:Y:S01]  /*0b00*/  LDG.E.64 R12, desc[UR4][R6.64] ;  /* 0x00000004060c7981 */ /* 0x000ea2000c1e1b00 */
[----:B------:R-:W-:-:S02]  /*0b10*/  IMAD.MOV.U32 R22, RZ, RZ, 0x0 ;  /* 0x00000000ff167424 */ /* 0x000fc400078e00ff */
[----:B------:R-:W-:Y:S01]  /*0b20*/  IMAD.MOV.U32 R23, RZ, RZ, 0x40080000 ;  /* 0x40080000ff177424 */ /* 0x000fe200078e00ff */
[----:B---3--:R-:W-:-:S05]  /*0b30*/  DMUL R24, R26, R26 ;  /* 0x0000001a1a187228 */ /* 0x008fca0000000000 */
[----:B------:R-:W-:Y:S02]  /*0b40*/  DFMA R26, R26, -R22, 1 ;  /* 0x3ff000001a1a742b */ /* 0x000fe40000000816 */
[----:B-----5:R-:W-:-:S06]  /*0b50*/  DMUL R28, RZ, R28 ;  /* 0x0000001cff1c7228 */ /* 0x020fcc0000000000 */
[----:B------:R-:W-:-:S08]  /*0b60*/  DFMA R24, R24, 4.5, R26 ;  /* 0x401200001818782b */ /* 0x000fd0000000001a */
[----:B----4-:R-:W-:-:S08]  /*0b70*/  DFMA R10, R10, -1.5, R24 ;  /* 0xbff800000a0a782b */ /* 0x010fd00000000018 */
[----:B--2---:R-:W-:-:S07]  /*0b80*/  DMUL R32, R28, R10 ;  /* 0x0000000a1c207228 */ /* 0x004fce0000000000 */
[----:B------:R0:W-:Y:S04]  /*0b90*/  ST.E.64 desc[UR4][R12.64+0x10], R32 ;  /* 0x000010200c007985 */ /* 0x0001e8000c101b04 */
[----:B------:R-:W2:Y:S04]  /*0ba0*/  LDG.E.64 R28, desc[UR4][R18.64] ;  /* 0x00000004121c7981 */ /* 0x000ea8000c1e1b00 */
[----:B------:R-:W3:Y:S04]  /*0bb0*/  LDG.E.64 R26, desc[UR4][R2.64] ;  /* 0x00000004021a7981 */ /* 0x000ee8000c1e1b00 */
[----:B------:R-:W4:Y:S04]  /*0bc0*/  LDG.E.64 R24, desc[UR4][R14.64] ;  /* 0x000000040e187981 */ /* 0x000f28000c1e1b00 */
[----:B------:R-:W5:Y:S01]  /*0bd0*/  LDG.E.64 R10, desc[UR4][R6.64] ;  /* 0x00000004060a7981 */ /* 0x000f62000c1e1b00 */
[----:B--2---:R-:W-:-:S02]  /*0be0*/  DFMA R22, R28, -R22, 1 ;  /* 0x3ff000001c16742b */ /* 0x004fc40000000816 */
[----:B------:R-:W-:Y:S02]  /*0bf0*/  DMUL R28, R28, R28 ;  /* 0x0000001c1c1c7228 */ /* 0x000fe40000000000 */
[----:B----4-:R-:W-:-:S06]  /*0c00*/  DMUL R24, RZ, R24 ;  /* 0x00000018ff187228 */ /* 0x010fcc0000000000 */
[----:B------:R-:W-:-:S08]  /*0c10*/  DFMA R22, R28, 4.5, R22 ;  /* 0x401200001c16782b */ /* 0x000fd00000000016 */
[----:B---3--:R-:W-:-:S08]  /*0c20*/  DFMA R22, R26, -1.5, R22 ;  /* 0xbff800001a16782b */ /* 0x008fd00000000016 */
[----:B------:R-:W-:-:S07]  /*0c30*/  DMUL R26, R24, R22 ;  /* 0x00000016181a7228 */ /* 0x000fce0000000000 */
[----:B-----5:R2:W-:Y:S04]  /*0c40*/  ST.E.64 desc[UR4][R10.64+0x18], R26 ;  /* 0x0000181a0a007985 */ /* 0x0205e8000c101b04 */
[----:B------:R-:W3:Y:S04]  /*0c50*/  LDG.E.64 R28, desc[UR4][R30.64] ;  /* 0x000000041e1c7981 */ /* 0x000ee8000c1e1b00 */
[----:B------:R-:W4:Y:S04]  /*0c60*/  LDG.E.64 R22, desc[UR4][R2.64] ;  /* 0x0000000402167981 */ /* 0x000f28000c1e1b00 */
[----:B0-----:R-:W5:Y:S04]  /*0c70*/  LDG.E.64 R12, desc[UR4][R14.64] ;  /* 0x000000040e0c7981 */ /* 0x001f68000c1e1b00 */
[----:B------:R-:W2:Y:S01]  /*0c80*/  LDG.E.64 R32, desc[UR4][R6.64] ;  /* 0x0000000406207981 */ /* 0x000ea2000c1e1b00 */
[----:B---3--:R-:W-:-:S02]  /*0c90*/  DFMA R24, R28, R4, 1 ;  /* 0x3ff000001c18742b */ /* 0x008fc40000000004 */
[----:B------:R-:W-:Y:S02]  /*0ca0*/  DMUL R28, R28, R28 ;  /* 0x0000001c1c1c7228 */ /* 0x000fe40000000000 */
[----:B-----5:R-:W-:-:S06]  /*0cb0*/  DMUL R12, RZ, R12 ;  /* 0x0000000cff0c7228 */ /* 0x020fcc0000000000 */
[----:B------:R-:W-:-:S08]  /*0cc0*/  DFMA R24, R28, 4.5, R24 ;  /* 0x401200001c18782b */ /* 0x000fd00000000018 */
[----:B----4-:R-:W-:-:S08]  /*0cd0*/  DFMA R22, R22, -1.5, R24 ;  /* 0xbff800001616782b */ /* 0x010fd00000000018 */
[----:B------:R-:W-:-:S07]  /*0ce0*/  DMUL R34, R12, R22 ;  /* 0x000000160c227228 */ /* 0x000fce0000000000 */
[----:B--2---:R0:W-:Y:S04]  /*0cf0*/  ST.E.64 desc[UR4][R32.64+0x20], R34 ;  /* 0x0000202220007985 */ /* 0x0041e8000c101b04 */
[----:B------:R-:W2:Y:S04]  /*0d00*/  LDG.E.64 R12, desc[UR4][R18.64] ;  /* 0x00000004120c7981 */ /* 0x000ea8000c1e1b00 */
[----:B------:R-:W2:Y:S04]  /*0d10*/  LDG.E.64 R22, desc[UR4][R30.64] ;  /* 0x000000041e167981 */ /* 0x000ea8000c1e1b00 */
[----:B------:R-:W3:Y:S04]  /*0d20*/  LDG.E.64 R10, desc[UR4][R2.64] ;  /* 0x00000004020a7981 */ /* 0x000ee8000c1e1b00 */
[----:B------:R-:W4:Y:S04]  /*0d30*/  LDG.E.64 R26, desc[UR4][R14.64] ;  /* 0x000000040e1a7981 */ /* 0x000f28000c1e1b00 */
[----:B------:R-:W5:Y:S01]  /*0d40*/  LDG.E.64 R28, desc[UR4][R6.64] ;  /* 0x00000004061c7981 */ /* 0x000f62000c1e1b00 */
[----:B--2---:R-:W-:-:S08]  /*0d50*/  DADD R12, R12, R22 ;  /* 0x000000000c0c7229 */ /* 0x004fd00000000016 */
[C---:B------:R-:W-:Y:S02]  /*0d60*/  DFMA R22, R12.reuse, R4, 1 ;  /* 0x3ff000000c16742b */ /* 0x040fe40000000004 */
[----:B------:R-:W-:Y:S02]  /*0d70*/  DMUL R24, R12, 4.5 ;  /* 0x401200000c187828 */ /* 0x000fe40000000000 */
[----:B----4-:R-:W-:-:S06]  /*0d80*/  DMUL R26, RZ, R26 ;  /* 0x0000001aff1a7228 */ /* 0x010fcc0000000000 */
[----:B------:R-:W-:-:S08]  /*0d90*/  DFMA R22, R12, R24, R22 ;  /* 0x000000180c16722b */ /* 0x000fd00000000016 */
[----:B---3--:R-:W-:-:S08]  /*0da0*/  DFMA R10, R10, -1.5, R22 ;  /* 0xbff800000a0a782b */ /* 0x008fd00000000016 */
[----:B0-----:R-:W-:-:S07]  /*0db0*/  DMUL R34, R26, R10 ;  /* 0x0000000a1a227228 */ /* 0x001fce0000000000 */
[----:B-----5:R0:W-:Y:S04]  /*0dc0*/  ST.E.64 desc[UR4][R28.64+0x28], R34 ;  /* 0x000028221c007985 */ /* 0x0201e8000c101b04 */
[----:B------:R-:W2:Y:S04]  /*0dd0*/  LDG.E.64 R12, desc[UR4][R18.64] ;  /* 0x00000004120c7981 */ /* 0x000ea8000c1e1b00 */
[----:B------:R-:W2:Y:S04]  /*0de0*/  LDG.E.64 R22, desc[UR4][R30.64] ;  /* 0x000000041e167981 */ /* 0x000ea8000c1e1b00 */
[----:B------:R-:W3:Y:S04]  /*0df0*/  LDG.E.64 R10, desc[UR4][R2.64] ;  /* 0x00000004020a7981 */ /* 0x000ee8000c1e1b00 */
[----:B------:R-:W4:Y:S04]  /*0e00*/  LDG.E.64 R26, desc[UR4][R14.64] ;  /* 0x000000040e1a7981 */ /* 0x000f28000c1e1b00 */
[----:B------:R-:W5:Y:S01]  /*0e10*/  LDG.E.64 R32, desc[UR4][R6.64] ;  /* 0x0000000406207981 */ /* 0x000f62000c1e1b00 */
[----:B--2---:R-:W-:-:S08]  /*0e20*/  DADD R12, R12, -R22 ;  /* 0x000000000c0c7229 */ /* 0x004fd00000000816 */
[C---:B------:R-:W-:Y:S02]  /*0e30*/  DFMA R22, R12.reuse, R4, 1 ;  /* 0x3ff000000c16742b */ /* 0x040fe40000000004 */
[----:B------:R-:W-:Y:S02]  /*0e40*/  DMUL R24, R12, 4.5 ;  /* 0x401200000c187828 */ /* 0x000fe40000000000 */
[----:B----4-:R-:W-:-:S06]  /*0e50*/  DMUL R26, RZ, R26 ;  /* 0x0000001aff1a7228 */ /* 0x010fcc0000000000 */
[----:B------:R-:W-:-:S08]  /*0e60*/  DFMA R22, R12, R24, R22 ;  /* 0x000000180c16722b */ /* 0x000fd00000000016 */
[----:B---3--:R-:W-:-:S08]  /*0e70*/  DFMA R10, R10, -1.5, R22 ;  /* 0xbff800000a0a782b */ /* 0x008fd00000000016 */
[----:B0-----:R-:W-:-:S07]  /*0e80*/  DMUL R34, R26, R10 ;  /* 0x0000000a1a227228 */ /* 0x001fce0000000000 */
[----:B-----5:R-:W-:Y:S04]  /*0e90*/  ST.E.64 desc[UR4][R32.64+0x28], R34 ;  /* 0x0000282220007985 */ /* 0x020fe8000c101b04 */
[----:B------:R-:W2:Y:S04]  /*0ea0*/  LDG.E.64 R24, desc[UR4][R18.64] ;  /* 0x0000000412187981 */ /* 0x000ea8000c1e1b00 */
[----:B------:R-:W2:Y:S04]  /*0eb0*/  LDG.E.64 R26, desc[UR4][R30.64] ;  /* 0x000000041e1a7981 */ /* 0x000ea8000c1e1b00 */
[----:B------:R-:W3:Y:S04]  /*0ec0*/  LDG.E.64 R10, desc[UR4][R2.64] ;  /* 0x00000004020a7981 */ /* 0x000ee8000c1e1b00 */
[----:B------:R-:W4:Y:S04]  /*0ed0*/  LDG.E.64 R12, desc[UR4][R14.64] ;  /* 0x000000040e0c7981 */ /* 0x000f28000c1e1b00 */
[----:B------:R-:W5:Y:S01]  /*0ee0*/  LDG.E.64 R22, desc[UR4][R6.64] ;  /* 0x0000000406167981 */ /* 0x000f62000c1e1b00 */
[----:B--2---:R-:W-:-:S08]  /*0ef0*/  DADD R24, -R24, -R26 ;  /* 0x0000000018187229 */ /* 0x004fd0000000091a */
[C---:B------:R-:W-:Y:S02]  /*0f00*/  DFMA R26, R24.reuse, R4, 1 ;  /* 0x3ff00000181a742b */ /* 0x040fe40000000004 */
[----:B------:R-:W-:Y:S02]  /*0f10*/  DMUL R28, R24, 4.5 ;  /* 0x40120000181c7828 */ /* 0x000fe40000000000 */
[----:B----4-:R-:W-:-:S06]  /*0f20*/  DMUL R12, RZ, R12 ;  /* 0x0000000cff0c7228 */ /* 0x010fcc0000000000 */
[----:B------:R-:W-:-:S08]  /*0f30*/  DFMA R26, R24, R28, R26 ;  /* 0x0000001c181a722b */ /* 0x000fd0000000001a */
[----:B---3--:R-:W-:-:S08]  /*0f40*/  DFMA R10, R10, -1.5, R26 ;  /* 0xbff800000a0a782b */ /* 0x008fd0000000001a */
[----:B------:R-:W-:-:S07]  /*0f50*/  DMUL R12, R12, R10 ;  /* 0x0000000a0c0c7228 */ /* 0x000fce0000000000 */
[----:B-----5:R0:W-:Y:S04]  /*0f60*/  ST.E.64 desc[UR4][R22.64+0x28], R12 ;  /* 0x0000280c16007985 */ /* 0x0201e8000c101b04 */
[----:B------:R-:W2:Y:S04]  /*0f70*/  LDG.E.64 R18, desc[UR4][R18.64] ;  /* 0x0000000412127981 */ /* 0x000ea8000c1e1b00 */
[----:B------:R-:W2:Y:S04]  /*0f80*/  LDG.E.64 R30, desc[UR4][R30.64] ;  /* 0x000000041e1e7981 */ /* 0x000ea8000c1e1b00 */
[----:B------:R-:W0:Y:S04]  /*0f90*/  LDG.E.64 R2, desc[UR4][R2.64] ;  /* 0x0000000402027981 */ /* 0x000e28000c1e1b00 */
[----:B------:R-:W3:Y:S04]  /*0fa0*/  LDG.E.64 R14, desc[UR4][R14.64] ;  /* 0x000000040e0e7981 */ /* 0x000ee8000c1e1b00 */
[----:B------:R-:W4:Y:S01]  /*0fb0*/  LDG.E.64 R10, desc[UR4][R6.64] ;  /* 0x00000004060a7981 */ /* 0x000f22000c1e1b00 */
[----:B-1----:R-:W-:-:S05]  /*0fc0*/  IADD3 R20, P0, PT, R20, UR6, RZ ;  /* 0x0000000614147c10 */ /* 0x002fca000ff1e0ff */
[----:B------:R-:W-:Y:S01]  /*0fd0*/  IMAD.X R21, RZ, RZ, UR7, P0 ;  /* 0x00000007ff157e24 */ /* 0x000fe200080e06ff */
[----:B--2---:R-:W-:-:S08]  /*0fe0*/  DADD R24, -R18, R30 ;  /* 0x0000000012187229 */ /* 0x004fd0000000011e */
[C---:B------:R-:W-:Y:S02]  /*0ff0*/  DFMA R4, R24.reuse, R4, 1 ;  /* 0x3ff000001804742b */ /* 0x040fe40000000004 */
[----:B------:R-:W-:-:S08]  /*1000*/  DMUL R26, R24, 4.5 ;  /* 0x40120000181a7828 */ /* 0x000fd00000000000 */
[----:B------:R-:W-:-:S08]  /*1010*/  DFMA R4, R24, R26, R4 ;  /* 0x0000001a1804722b */ /* 0x000fd00000000004 */
[----:B0-----:R-:W-:Y:S02]  /*1020*/  DFMA R12, R2, -1.5, R4 ;  /* 0xbff80000020c782b */ /* 0x001fe40000000004 */
[----:B---3--:R-:W-:-:S08]  /*1030*/  DMUL R4, RZ, R14 ;  /* 0x0000000eff047228 */ /* 0x008fd00000000000 */
[----:B------:R-:W-:-:S07]  /*1040*/  DMUL R4, R4, R12 ;  /* 0x0000000c04047228 */ /* 0x000fce0000000000 */
[----:B----4-:R0:W-:Y:S04]  /*1050*/  ST.E.64 desc[UR4][R10.64+0x28], R4 ;  /* 0x000028040a007985 */ /* 0x0101e8000c101b04 */
[----:B------:R-:W2:Y:S02]  /*1060*/  LDG.E.U8 R20, desc[UR4][R20.64] ;  /* 0x0000000414147981 */ /* 0x000ea4000c1e1100 */
[----:B--2---:R-:W-:-:S13]  /*1070*/  ISETP.NE.AND P0, PT, R20, RZ, PT ;  /* 0x000000ff1400720c */ /* 0x004fda0003f05270 */
[----:B0-----:R-:W-:Y:S05]  /*1080*/  @!P0 BRA `(.L_x_12) ;  /* 0x0000000000648947 */ /* 0x001fea0003800000 */
[----:B------:R-:W2:Y:S04]  /*1090*/  LDG.E.64 R2, desc[UR4][R8.64] ;  /* 0x0000000408027981 */ /* 0x000ea8000c1e1b00 */
[----:B--2---:R-:W2:Y:S04]  /*10a0*/  LD.E.64 R4, desc[UR4][R2.64+0x18] ;  /* 0x0000180402047980 */ /* 0x004ea8000c101b00 */
[----:B--2---:R0:W-:Y:S04]  /*10b0*/  ST.E.64 desc[UR4][R2.64+0x8], R4 ;  /* 0x0000080402007985 */ /* 0x0041e8000c101b04 */
[----:B------:R-:W2:Y:S04]  /*10c0*/  LDG.E.64 R6, desc[UR4][R8.64] ;  /* 0x0000000408067981 */ /* 0x000ea8000c1e1b00 */
[----:B--2---:R-:W2:Y:S04]  /*10d0*/  LD.E.64 R10, desc[UR4][R6.64+0x20] ;  /* 0x00002004060a7980 */ /* 0x004ea8000c101b00 */
[----:B--2---:R1:W-:Y:S04]  /*10e0*/  ST.E.64 desc[UR4][R6.64+0x10], R10 ;  /* 0x0000100a06007985 */ /* 0x0043e8000c101b04 */
[----:B------:R-:W2:Y:S04]  /*10f0*/  LDG.E.64 R12, desc[UR4][R8.64] ;  /* 0x00000004080c7981 */ /* 0x000ea8000c1e1b00 */
[----:B--2---:R-:W2:Y:S04]  /*1100*/  LD.E.64 R14, desc[UR4][R12.64+0x8] ;  /* 0x000008040c0e7980 */ /* 0x004ea8000c101b00 */
[----:B--2---:R2:W-:Y:S04]  /*1110*/  ST.E.64 desc[UR4][R12.64+0x18], R14 ;  /* 0x0000180e0c007985 */ /* 0x0045e8000c101b04 */
[----:B------:R-:W3:Y:S04]  /*1120*/  LDG.E.64 R16, desc[UR4][R8.64] ;  /* 0x0000000408107981 */ /* 0x000ee8000c1e1b00 */
[----:B---3--:R-:W3:Y:S04]  /*1130*/  LD.E.64 R18, desc[UR4][R16.64+0x10] ;  /* 0x0000100410127980 */ /* 0x008ee8000c101b00 */
[----:B---3--:R3:W-:Y:S04]  /*1140*/  ST.E.64 desc[UR4][R16.64+0x20], R18 ;  /* 0x0000201210007985 */ /* 0x0087e8000c101b04 */
[----:B------:R-:W0:Y:S04]  /*1150*/  LDG.E.64 R20, desc[UR4][R8.64] ;  /* 0x0000000408147981 */ /* 0x000e28000c1e1b00 */
[----:B0-----:R-:W4:Y:S04]  /*1160*/  LD.E.64 R2, desc[UR4][R20.64+0x38] ;  /* 0x0000380414027980 */ /* 0x001f28000c101b00 */
[----:B----4-:R-:W-:Y:S04]  /*1170*/  ST.E.64 desc[UR4][R20.64+0x28], R2 ;  /* 0x0000280214007985 */ /* 0x010fe8000c101b04 */
[----:B------:R-:W1:Y:S04]  /*1180*/  LDG.E.64 R4, desc[UR4][R8.64] ;  /* 0x0000000408047981 */ /* 0x000e68000c1e1b00 */
[----:B-1----:R-:W4:Y:S04]  /*1190*/  LD.E.64 R6, desc[UR4][R4.64+0x40] ;  /* 0x0000400404067980 */ /* 0x002f28000c101b00 */
[----:B----4-:R-:W-:Y:S04]  /*11a0*/  ST.E.64 desc[UR4][R4.64+0x30], R6 ;  /* 0x0000300604007985 */ /* 0x010fe8000c101b04 */
[----:B------:R-:W2:Y:S04]  /*11b0*/  LDG.E.64 R10, desc[UR4][R8.64] ;  /* 0x00000004080a7981 */ /* 0x000ea8000c1e1b00 */
[----:B--2---:R-:W2:Y:S04]  /*11c0*/  LD.E.64 R12, desc[UR4][R10.64+0x28] ;  /* 0x000028040a0c7980 */ /* 0x004ea8000c101b00 */
[----:B--2---:R-:W-:Y:S04]  /*11d0*/  ST.E.64 desc[UR4][R10.64+0x38], R12 ;  /* 0x0000380c0a007985 */ /* 0x004fe8000c101b04 */
[----:B------:R-:W3:Y:S04]  /*11e0*/  LDG.E.64 R14, desc[UR4][R8.64] ;  /* 0x00000004080e7981 */ /* 0x000ee8000c1e1b00 */
[----:B---3--:R-:W2:Y:S04]  /*11f0*/  LD.E.64 R16, desc[UR4][R14.64+0x30] ;  /* 0x000030040e107980 */ /* 0x008ea8000c101b00 */
[----:B--2---:R-:W-:Y:S01]  /*1200*/  ST.E.64 desc[UR4][R14.64+0x40], R16 ;  /* 0x000040100e007985 */ /* 0x004fe2000c101b04 */
[----:B------:R-:W-:Y:S05]  /*1210*/  EXIT ;  /* 0x000000000000794d */ /* 0x000fea0003800000 */
.L_x_12:
[----:B------:R-:W2:Y:S02]  /*1220*/  LDG.E.U8 R16, desc[UR4][R16.64] ;  /* 0x0000000410107981 */ /* 0x000ea4000c1e1100 */
[----:B--2---:R-:W-:-:S13]  /*1230*/  ISETP.NE.AND P0, PT, R16, RZ, PT ;  /* 0x000000ff1000720c */ /* 0x004fda0003f05270 */
[----:B------:R-:W-:Y:S05]  /*1240*/  @P0 BRA `(.L_x_13) ;  /* 0x0000001000580947 */ /* 0x000fea0003800000 */
[----:B------:R-:W0:Y:S08]  /*1250*/  LDC R0, c[0x0][0x3d4] ;  /* 0x0000f500ff007b82 */ /* 0x000e300000000800 */
[----:B------:R-:W1:Y:S01]  /*1260*/  LDC.64 R14, c[0x0][0x3d0] ;  /* 0x0000f400ff0e7b82 */ /* 0x000e620000000a00 */
[----:B0-----:R-:W1:Y:S01]  /*1270*/  MUFU.RCP64H R3, R0 ;  /* 0x0000000000037308 */ /* 0x001e620000001800 */
[----:B------:R-:W-:-:S05]  /*1280*/  VIADD R2, R0, 0x300402 ;  /* 0x0030040200027836 */ /* 0x000fca0000000000 */
[----:B------:R-:W-:Y:S01]  /*1290*/  FSETP.GEU.AND P0, PT, |R2|, 5.8789094863358348022e-39, PT ;  /* 0x004004020200780b */ /* 0x000fe20003f0e200 */
[----:B-1----:R-:W-:-:S08]  /*12a0*/  DFMA R4, R2, -R14, 1 ;  /* 0x3ff000000204742b */ /* 0x002fd0000000080e */
[----:B------:R-:W-:-:S08]  /*12b0*/  DFMA R4, R4, R4, R4 ;  /* 0x000000040404722b */ /* 0x000fd00000000004 */
[----:B------:R-:W-:-:S08]  /*12c0*/  DFMA R4, R2, R4, R2 ;  /* 0x000000040204722b */ /* 0x000fd00000000002 */
[----:B------:R-:W-:-:S08]  /*12d0*/  DFMA R14, R4, -R14, 1 ;  /* 0x3ff00000040e742b */ /* 0x000fd0000000080e */
[----:B------:R-:W-:Y:S01]  /*12e0*/  DFMA R14, R4, R14, R4 ;  /* 0x0000000e040e722b */ /* 0x000fe20000000004 */
[----:B------:R-:W-:Y:S10]  /*12f0*/  @P0 BRA `(.L_x_14) ;  /* 0x0000000000100947 */ /* 0x000ff40003800000 */
[----:B------:R-:W-:-:S05]  /*1300*/  LOP3.LUT R0, R0, 0x7fffffff, RZ, 0xc0, !PT ;  /* 0x7fffffff00007812 */ /* 0x000fca00078ec0ff */
[----:B------:R-:W-:Y:S01]  /*1310*/  VIADD R10, R0, 0xfff00000 ;  /* 0xfff00000000a7836 */ /* 0x000fe20000000000 */
[----:B------:R-:W-:-:S07]  /*1320*/  MOV R0, 0x1340 ;  /* 0x0000134000007802 */ /* 0x000fce0000000f00 */
[----:B------:R-:W-:Y:S05]  /*1330*/  CALL.REL.NOINC `($__internal_0_$__cuda_sm20_dblrcp_rn_slowpath_v3) ;  /* 0x0000001000287944 */ /* 0x000fea0003c00000 */
.L_x_14:
[----:B------:R-:W2:Y:S01]  /*1340*/  LDG.E.64 R4, desc[UR4][R6.64] ;  /* 0x0000000406047981 */ /* 0x000ea2000c1e1b00 */
[----:B------:R-:W0:Y:S01]  /*1350*/  LDCU UR6, c[0x0][0x3d4] ;  /* 0x00007a80ff0677ac */ /* 0x000e220008000800 */
[----:B------:R-:W1:Y:S02]  /*1360*/  LDC.64 R12, c[0x0][0x3d0] ;  /* 0x0000f400ff0c7b82 */ /* 0x000e640000000a00 */
[----:B------:R-:W3:Y:S01]  /*1370*/  LDG.E.64 R20, desc[UR4][R8.64] ;  /* 0x0000000408147981 */ /* 0x000ee2000c1e1b00 */
[----:B------:R-:W-:Y:S01]  /*1380*/  MOV R2, 0x1 ;  /* 0x0000000100027802 */ /* 0x000fe20000000f00 */
[----:B0-----:R-:W1:Y:S05]  /*1390*/  MUFU.RCP64H R3, UR6 ;  /* 0x0000000600037d08 */ /* 0x001e6a0008001800 */
[----:B-1----:R-:W-:Y:S01]  /*13a0*/  DFMA R10, R2, -R12, 1 ;  /* 0x3ff00000020a742b */ /* 0x002fe2000000080c */
[----:B--2---:R-:W2:Y:S04]  /*13b0*/  LD.E.64 R4, desc[UR4][R4.64] ;  /* 0x0000000404047980 */ /* 0x004ea8000c101b00 */
[----:B---3--:R0:W5:Y:S03]  /*13c0*/  LD.E.64 R16, desc[UR4][R20.64] ;  /* 0x0000000414107980 */ /* 0x008166000c101b00 */
[----:B------:R-:W-:Y:S01]  /*13d0*/  DFMA R10, R10, R10, R10 ;  /* 0x0000000a0a0a722b */ /* 0x000fe2000000000a */
[----:B------:R-:W-:Y:S01]  /*13e0*/  BSSY.RECONVERGENT B1, `(.L_x_15) ;  /* 0x0000011000017945 */ /* 0x000fe20003800200 */
[----:B------:R-:W-:-:S06]  /*13f0*/  DADD R14, -R14, 1 ;  /* 0x3ff000000e0e7429 */ /* 0x000fcc0000000100 */
[----:B------:R-:W-:-:S08]  /*1400*/  DFMA R10, R2, R10, R2 ;  /* 0x0000000a020a722b */ /* 0x000fd00000000002 */
[----:B------:R-:W-:-:S08]  /*1410*/  DFMA R2, R10, -R12, 1 ;  /* 0x3ff000000a02742b */ /* 0x000fd0000000080c */
[----:B------:R-:W-:-:S08]  /*1420*/  DFMA R2, R10, R2, R10 ;  /* 0x000000020a02722b */ /* 0x000fd0000000000a */
[----:B--2---:R-:W-:Y:S01]  /*1430*/  DMUL R10, R4, R2 ;  /* 0x00000002040a7228 */ /* 0x004fe20000000000 */
[----:B------:R-:W-:-:S07]  /*1440*/  FSETP.GEU.AND P1, PT, |R5|, 6.5827683646048100446e-37, PT ;  /* 0x036000000500780b */ /* 0x000fce0003f2e200 */
[----:B------:R-:W-:-:S08]  /*1450*/  DFMA R12, R10, -R12, R4 ;  /* 0x8000000c0a0c722b */ /* 0x000fd00000000004 */
[----:B------:R-:W-:-:S10]  /*1460*/  DFMA R2, R2, R12, R10 ;  /* 0x0000000c0202722b */ /* 0x000fd4000000000a */
[----:B------:R-:W-:-:S05]  /*1470*/  FFMA R0, RZ, UR6, R3 ;  /* 0x00000006ff007c23 */ /* 0x000fca0008000003 */
[----:B------:R-:W-:-:S13]  /*1480*/  FSETP.GT.AND P0, PT, |R0|, 1.469367938527859385e-39, PT ;  /* 0x001000000000780b */ /* 0x000fda0003f04200 */
[----:B0-----:R-:W-:Y:S05]  /*1490*/  @P0 BRA P1, `(.L_x_16) ;  /* 0x0000000000140947 */ /* 0x001fea0000800000 */
[----:B------:R-:W0:Y:S01]  /*14a0*/  LDCU.64 UR6, c[0x0][0x3d0] ;  /* 0x00007a00ff0677ac */ /* 0x000e220008000a00 */
[----:B------:R-:W-:Y:S01]  /*14b0*/  MOV R0, 0x14f0 ;  /* 0x000014f000007802 */ /* 0x000fe20000000f00 */
[----:B0-----:R-:W-:Y:S02]  /*14c0*/  IMAD.U32 R2, RZ, RZ, UR6 ;  /* 0x00000006ff027e24 */ /* 0x001fe4000f8e00ff */
[----:B------:R-:W-:-:S07]  /*14d0*/  IMAD.U32 R3, RZ, RZ, UR7 ;  /* 0x00000007ff037e24 */ /* 0x000fce000f8e00ff */
[----:B-----5:R-:W-:Y:S05]  /*14e0*/  CALL.REL.NOINC `($__internal_1_$__cuda_sm20_div_rn_f64_full) ;  /* 0x0000001000687944 */ /* 0x020fea0003c00000 */
.L_x_16:
[----:B------:R-:W-:Y:S05]  /*14f0*/  BSYNC.RECONVERGENT B1 ;  /* 0x0000000000017941 */ /* 0x000fea0003800200 */
.L_x_15:
[----:B-----5:R-:W-:Y:S01]  /*1500*/  DFMA R2, R14, R16, R2 ;  /* 0x000000100e02722b */ /* 0x020fe20000000002 */
[----:B------:R-:W0:Y:S01]  /*1510*/  LDCU UR6, c[0x0][0x3d4] ;  /* 0x00007a80ff0677ac */ /* 0x000e220008000800 */
[----:B------:R-:W1:Y:S05]  /*1520*/  LDC.64 R12, c[0x0][0x3d0] ;  /* 0x0000f400ff0c7b82 */ /* 0x000e6a0000000a00 */
[----:B------:R2:W-:Y:S04]  /*1530*/  ST.E.64 desc[UR4][R20.64], R2 ;  /* 0x0000000214007985 */ /* 0x0005e8000c101b04 */
[----:B------:R-:W3:Y:S04]  /*1540*/  LDG.E.64 R4, desc[UR4][R6.64] ;  /* 0x0000000406047981 */ /* 0x000ee8000c1e1b00 */
[----:B------:R-:W4:Y:S01]  /*1550*/  LDG.E.64 R18, desc[UR4][R8.64] ;  /* 0x0000000408127981 */ /* 0x000f22000c1e1b00 */
[----:B0-----:R-:W1:Y:S01]  /*1560*/  MUFU.RCP64H R11, UR6 ;  /* 0x00000006000b7d08 */ /* 0x001e620008001800 */
[----:B------:R-:W-:-:S06]  /*1570*/  IMAD.MOV.U32 R10, RZ, RZ, 0x1 ;  /* 0x00000001ff0a7424 */ /* 0x000fcc00078e00ff */
[----:B-1----:R-:W-:Y:S01]  /*1580*/  DFMA R22, R10, -R12, 1 ;  /* 0x3ff000000a16742b */ /* 0x002fe2000000080c */
[----:B---3--:R-:W3:Y:S04]  /*1590*/  LD.E.64 R4, desc[UR4][R4.64+0x8] ;  /* 0x0000080404047980 */ /* 0x008ee8000c101b00 */
[----:B----4-:R0:W5:Y:S03]  /*15a0*/  LD.E.64 R16, desc[UR4][R18.64+0x8] ;  /* 0x0000080412107980 */ /* 0x010166000c101b00 */
[----:B------:R-:W-:Y:S01]  /*15b0*/  DFMA R22, R22, R22, R22 ;  /* 0x000000161616722b */ /* 0x000fe20000000016 */
[----:B------:R-:W-:Y:S07]  /*15c0*/  BSSY.RECONVERGENT B1, `(.L_x_17) ;  /* 0x0000010000017945 */ /* 0x000fee0003800200 */
[----:B------:R-:W-:-:S08]  /*15d0*/  DFMA R22, R10, R22, R10 ;  /* 0x000000160a16722b */ /* 0x000fd0000000000a */
[----:B--2---:R-:W-:-:S08]  /*15e0*/  DFMA R2, R22, -R12, 1 ;  /* 0x3ff000001602742b */ /* 0x004fd0000000080c */
[----:B------:R-:W-:-:S08]  /*15f0*/  DFMA R22, R22, R2, R22 ;  /* 0x000000021616722b */ /* 0x000fd00000000016 */
[----:B---3--:R-:W-:Y:S01]  /*1600*/  DMUL R2, R22, R4 ;  /* 0x0000000416027228 */ /* 0x008fe20000000000 */
        /* <DEDUP_REMOVED lines=11> */
.L_x_18:
[----:B------:R-:W-:Y:S05]  /*16c0*/  BSYNC.RECONVERGENT B1 ;  /* 0x0000000000017941 */ /* 0x000fea0003800200 */
.L_x_17:
        /* <DEDUP_REMOVED lines=24> */
[----:B------:R-:W-:Y:S02]  /*1850*/  MOV R0, 0x1890 ;  /* 0x0000189000007802 */ /* 0x000fe40000000f00 */
[----:B0-----:R-:W-:Y:S01]  /*1860*/  MOV R2, UR6 ;  /* 0x0000000600027c02 */ /* 0x001fe20008000f00 */
[----:B------:R-:W-:-:S07]  /*1870*/  IMAD.U32 R3, RZ, RZ, UR7 ;  /* 0x00000007ff037e24 */ /* 0x000fce000f8e00ff */
[----:B-----5:R-:W-:Y:S05]  /*1880*/  CALL.REL.NOINC `($__internal_1_$__cuda_sm20_div_rn_f64_full) ;  /* 0x0000000c00807944 */ /* 0x020fea0003c00000 */
.L_x_20:
[----:B------:R-:W-:Y:S05]  /*1890*/  BSYNC.RECONVERGENT B1 ;  /* 0x0000000000017941 */ /* 0x000fea0003800200 */
.L_x_19:
        /* <DEDUP_REMOVED lines=28> */
.L_x_22:
[----:B------:R-:W-:Y:S05]  /*1a60*/  BSYNC.RECONVERGENT B1 ;  /* 0x0000000000017941 */ /* 0x000fea0003800200 */
.L_x_21:
        /* <DEDUP_REMOVED lines=28> */
.L_x_24:
[----:B------:R-:W-:Y:S05]  /*1c30*/  BSYNC.RECONVERGENT B1 ;  /* 0x0000000000017941 */ /* 0x000fea0003800200 */
.L_x_23:
        /* <DEDUP_REMOVED lines=28> */
.L_x_26:
[----:B------:R-:W-:Y:S05]  /*1e00*/  BSYNC.RECONVERGENT B1 ;  /* 0x0000000000017941 */ /* 0x000fea0003800200 */
.L_x_25:
        /* <DEDUP_REMOVED lines=28> */
.L_x_28:
[----:B------:R-:W-:Y:S05]  /*1fd0*/  BSYNC.RECONVERGENT B1 ;  /* 0x0000000000017941 */ /* 0x000fea0003800200 */
.L_x_27:
        /* <DEDUP_REMOVED lines=28> */
.L_x_30:
[----:B------:R-:W-:Y:S05]  /*21a0*/  BSYNC.RECONVERGENT B1 ;  /* 0x0000000000017941 */ /* 0x000fea0003800200 */
.L_x_29:
        /* <DEDUP_REMOVED lines=28> */
.L_x_32:
[----:B------:R-:W-:Y:S05]  /*2370*/  BSYNC.RECONVERGENT B1 ;  /* 0x0000000000017941 */ /* 0x000fea0003800200 */
.L_x_31:
[----:B-----5:R-:W-:-:S07]  /*2380*/  DFMA R18, R14, R18, R2 ;  /* 0x000000120e12722b */ /* 0x020fce0000000002 */
[----:B------:R-:W-:Y:S01]  /*2390*/  ST.E.64 desc[UR4][R8.64+0x40], R18 ;  /* 0x0000401208007985 */ /* 0x000fe2000c101b04 */
[----:B------:R-:W-:Y:S05]  /*23a0*/  EXIT ;  /* 0x000000000000794d */ /* 0x000fea0003800000 */
.L_x_13:
[----:B------:R-:W2:Y:S04]  /*23b0*/  LDG.E.64 R6, desc[UR4][R6.64] ;  /* 0x0000000406067981 */ /* 0x000ea8000c1e1b00 */
[----:B--2---:R-:W-:Y:S01]  /*23c0*/  STG.E.64 desc[UR4][R8.64], R6 ;  /* 0x0000000608007986 */ /* 0x004fe2000c101b04 */
[----:B------:R-:W-:Y:S05]  /*23d0*/  EXIT ;  /* 0x000000000000794d */ /* 0x000fea0003800000 */
        .weak           $__internal_0_$__cuda_sm20_dblrcp_rn_slowpath_v3
        .type           $__internal_0_$__cuda_sm20_dblrcp_rn_slowpath_v3,@function
        .size           $__internal_0_$__cuda_sm20_dblrcp_rn_slowpath_v3,($__internal_1_$__cuda_sm20_div_rn_f64_full - $__internal_0_$__cuda_sm20_dblrcp_rn_slowpath_v3)
$__internal_0_$__cuda_sm20_dblrcp_rn_slowpath_v3:
[----:B------:R-:W0:Y:S08]  /*23e0*/  LDC.64 R2, c[0x0][0x3d0] ;  /* 0x0000f400ff027b82 */ /* 0x000e300000000a00 */
[----:B------:R-:W1:Y:S01]  /*23f0*/  LDC R11, c[0x0][0x3d4] ;  /* 0x0000f500ff0b7b82 */ /* 0x000e620000000800 */
[----:B0-----:R-:W-:-:S14]  /*2400*/  DSETP.GTU.AND P0, PT, |R2|, +INF , PT ;  /* 0x7ff000000200742a */ /* 0x001fdc0003f0c200 */
[----:B-1----:R-:W-:Y:S05]  /*2410*/  @P0 BRA `(.L_x_33) ;  /* 0x0000000000800947 */ /* 0x002fea0003800000 */
[----:B------:R-:W-:-:S05]  /*2420*/  LOP3.LUT R12, R11, 0x7fffffff, RZ, 0xc0, !PT ;  /* 0x7fffffff0b0c7812 */ /* 0x000fca00078ec0ff */
[----:B------:R-:W-:-:S05]  /*2430*/  VIADD R4, R12, 0xffffffff ;  /* 0xffffffff0c047836 */ /* 0x000fca0000000000 */
[----:B------:R-:W-:-:S13]  /*2440*/  ISETP.GE.U32.AND P0, PT, R4, 0x7fefffff, PT ;  /* 0x7fefffff0400780c */ /* 0x000fda0003f06070 */
[----:B------:R-:W-:Y:S01]  /*2450*/  @P0 LOP3.LUT R5, R11, 0x7ff00000, RZ, 0x3c, !PT ;  /* 0x7ff000000b050812 */ /* 0x000fe200078e3cff */
[----:B------:R-:W-:Y:S01]  /*2460*/  @P0 IMAD.MOV.U32 R4, RZ, RZ, RZ ;  /* 0x000000ffff040224 */ /* 0x000fe200078e00ff */
[----:B------:R-:W-:Y:S06]  /*2470*/  @P0 BRA `(.L_x_34) ;  /* 0x0000000000700947 */ /* 0x000fec0003800000 */
[----:B------:R-:W-:-:S13]  /*2480*/  ISETP.GE.U32.AND P0, PT, R12, 0x1000001, PT ;  /* 0x010000010c00780c */ /* 0x000fda0003f06070 */
[----:B------:R-:W-:Y:S05]  /*2490*/  @!P0 BRA `(.L_x_35) ;  /* 0x0000000000388947 */ /* 0x000fea0003800000 */
[----:B------:R-:W0:Y:S01]  /*24a0*/  LDCU UR6, c[0x0][0x3d0] ;  /* 0x00007a00ff0677ac */ /* 0x000e220008000800 */
[----:B------:R-:W-:-:S04]  /*24b0*/  VIADD R5, R11, 0xc0200000 ;  /* 0xc02000000b057836 */ /* 0x000fc80000000000 */
[----:B------:R-:W1:Y:S01]  /*24c0*/  MUFU.RCP64H R11, R5 ;  /* 0x00000005000b7308 */ /* 0x000e620000001800 */
[----:B0-----:R-:W-:-:S06]  /*24d0*/  IMAD.U32 R4, RZ, RZ, UR6 ;  /* 0x00000006ff047e24 */ /* 0x001fcc000f8e00ff */
[----:B-1----:R-:W-:-:S08]  /*24e0*/  DFMA R12, -R4, R10, 1 ;  /* 0x3ff00000040c742b */ /* 0x002fd0000000010a */
[----:B------:R-:W-:-:S08]  /*24f0*/  DFMA R12, R12, R12, R12 ;  /* 0x0000000c0c0c722b */ /* 0x000fd0000000000c */
[----:B------:R-:W-:-:S08]  /*2500*/  DFMA R12, R10, R12, R10 ;  /* 0x0000000c0a0c722b */ /* 0x000fd0000000000a */
[----:B------:R-:W-:-:S08]  /*2510*/  DFMA R10, -R4, R12, 1 ;  /* 0x3ff00000040a742b */ /* 0x000fd0000000010c */
[----:B------:R-:W-:-:S08]  /*2520*/  DFMA R10, R12, R10, R12 ;  /* 0x0000000a0c0a722b */ /* 0x000fd0000000000c */
[----:B------:R-:W-:-:S08]  /*2530*/  DMUL R10, R10, 2.2250738585072013831e-308 ;  /* 0x001000000a0a7828 */ /* 0x000fd00000000000 */
[----:B------:R-:W-:-:S08]  /*2540*/  DFMA R2, R10, -R2, 1 ;  /* 0x3ff000000a02742b */ /* 0x000fd00000000802 */
[----:B------:R-:W-:-:S08]  /*2550*/  DFMA R2, R2, R2, R2 ;  /* 0x000000020202722b */ /* 0x000fd00000000002 */
[----:B------:R-:W-:Y:S01]  /*2560*/  DFMA R4, R10, R2, R10 ;  /* 0x000000020a04722b */ /* 0x000fe2000000000a */
[----:B------:R-:W-:Y:S10]  /*2570*/  BRA `(.L_x_34) ;  /* 0x0000000000307947 */ /* 0x000ff40003800000 */
.L_x_35:
[----:B------:R-:W-:Y:S01]  /*2580*/  DMUL R2, R2, 8.11296384146066816958e+31 ;  /* 0x4690000002027828 */ /* 0x000fe20000000000 */
[----:B------:R-:W-:-:S05]  /*2590*/  MOV R4, R10 ;  /* 0x0000000a00047202 */ /* 0x000fca0000000f00 */
[----:B------:R-:W0:Y:S02]  /*25a0*/  MUFU.RCP64H R5, R3 ;  /* 0x0000000300057308 */ /* 0x000e240000001800 */
[----:B0-----:R-:W-:-:S08]  /*25b0*/  DFMA R10, -R2, R4, 1 ;  /* 0x3ff00000020a742b */ /* 0x001fd00000000104 */
[----:B------:R-:W-:-:S08]  /*25c0*/  DFMA R10, R10, R10, R10 ;  /* 0x0000000a0a0a722b */ /* 0x000fd0000000000a */
[----:B------:R-:W-:-:S08]  /*25d0*/  DFMA R10, R4, R10, R4 ;  /* 0x0000000a040a722b */ /* 0x000fd00000000004 */
[----:B------:R-:W-:-:S08]  /*25e0*/  DFMA R4, -R2, R10, 1 ;  /* 0x3ff000000204742b */ /* 0x000fd0000000010a */
[----:B------:R-:W-:-:S08]  /*25f0*/  DFMA R4, R10, R4, R10 ;  /* 0x000000040a04722b */ /* 0x000fd0000000000a */
[----:B------:R-:W-:Y:S01]  /*2600*/  DMUL R4, R4, 8.11296384146066816958e+31 ;  /* 0x4690000004047828 */ /* 0x000fe20000000000 */
[----:B------:R-:W-:Y:S10]  /*2610*/  BRA `(.L_x_34) ;  /* 0x0000000000087947 */ /* 0x000ff40003800000 */
.L_x_33:
[----:B------:R-:W0:Y:S01]  /*2620*/  LDC R4, c[0x0][0x3d0] ;  /* 0x0000f400ff047b82 */ /* 0x000e220000000800 */
[----:B------:R-:W-:-:S07]  /*2630*/  LOP3.LUT R5, R11, 0x80000, RZ, 0xfc, !PT ;  /* 0x000800000b057812 */ /* 0x000fce00078efcff */
.L_x_34:
[----:B------:R-:W-:Y:S02]  /*2640*/  IMAD.MOV.U32 R2, RZ, RZ, R0 ;  /* 0x000000ffff027224 */ /* 0x000fe400078e0000 */
[----:B------:R-:W-:Y:S02]  /*2650*/  IMAD.MOV.U32 R3, RZ, RZ, 0x0 ;  /* 0x00000000ff037424 */ /* 0x000fe400078e00ff */
[----:B0-----:R-:W-:Y:S02]  /*2660*/  IMAD.MOV.U32 R14, RZ, RZ, R4 ;  /* 0x000000ffff0e7224 */ /* 0x001fe400078e0004 */
[----:B------:R-:W-:Y:S01]  /*2670*/  IMAD.MOV.U32 R15, RZ, RZ, R5 ;  /* 0x000000ffff0f7224 */ /* 0x000fe200078e0005 */
[----:B------:R-:W-:Y:S06]  /*2680*/  RET.REL.NODEC R2 `(_Z14collision_stepPPdS0_S_S_S_S_PbS1_S1_dd) ;  /* 0xffffffd8025c7950 */ /* 0x000fec0003c3ffff */
        .weak           $__internal_1_$__cuda_sm20_div_rn_f64_full
        .type           $__internal_1_$__cuda_sm20_div_rn_f64_full,@function
        .size           $__internal_1_$__cuda_sm20_div_rn_f64_full,(.L_x_43 - $__internal_1_$__cuda_sm20_div_rn_f64_full)
$__internal_1_$__cuda_sm20_div_rn_f64_full:
[C---:B------:R-:W-:Y:S01]  /*2690*/  FSETP.GEU.AND P0, PT, |R3|.reuse, 1.469367938527859385e-39, PT ;  /* 0x001000000300780b */ /* 0x040fe20003f0e200 */
[--C-:B------:R-:W-:Y:S01]  /*26a0*/  IMAD.MOV.U32 R12, RZ, RZ, R2.reuse ;  /* 0x000000ffff0c7224 */ /* 0x100fe200078e0002 */
[----:B------:R-:W-:Y:S01]  /*26b0*/  LOP3.LUT R10, R3, 0x800fffff, RZ, 0xc0, !PT ;  /* 0x800fffff030a7812 */ /* 0x000fe200078ec0ff */
[----:B------:R-:W-:Y:S01]  /*26c0*/  IMAD.MOV.U32 R23, RZ, RZ, R5 ;  /* 0x000000ffff177224 */ /* 0x000fe200078e0005 */
[----:B------:R-:W-:Y:S01]  /*26d0*/  MOV R13, R3 ;  /* 0x00000003000d7202 */ /* 0x000fe20000000f00 */
[----:B------:R-:W-:Y:S01]  /*26e0*/  IMAD.MOV.U32 R24, RZ, RZ, 0x1 ;  /* 0x00000001ff187424 */ /* 0x000fe200078e00ff */
[----:B------:R-:W-:Y:S01]  /*26f0*/  LOP3.LUT R11, R10, 0x3ff00000, RZ, 0xfc, !PT ;  /* 0x3ff000000a0b7812 */ /* 0x000fe200078efcff */
[----:B------:R-:W-:Y:S01]  /*2700*/  IMAD.MOV.U32 R10, RZ, RZ, R2 ;  /* 0x000000ffff0a7224 */ /* 0x000fe200078e0002 */
[C---:B------:R-:W-:Y:S01]  /*2710*/  FSETP.GEU.AND P2, PT, |R23|.reuse, 1.469367938527859385e-39, PT ;  /* 0x001000001700780b */ /* 0x040fe20003f4e200 */
[----:B------:R-:W-:Y:S01]  /*2720*/  IMAD.MOV.U32 R22, RZ, RZ, R4 ;  /* 0x000000ffff167224 */ /* 0x000fe200078e0004 */
[----:B------:R-:W-:Y:S01]  /*2730*/  LOP3.LUT R2, R23, 0x7ff00000, RZ, 0xc0, !PT ;  /* 0x7ff0000017027812 */ /* 0x000fe200078ec0ff */
[----:B------:R-:W-:Y:S01]  /*2740*/  IMAD.MOV.U32 R4, RZ, RZ, 0x1ca00000 ;  /* 0x1ca00000ff047424 */ /* 0x000fe200078e00ff */
[----:B------:R-:W-:Y:S01]  /*2750*/  LOP3.LUT R3, R3, 0x7ff00000, RZ, 0xc0, !PT ;  /* 0x7ff0000003037812 */ /* 0x000fe200078ec0ff */
[----:B------:R-:W-:Y:S01]  /*2760*/  @!P0 DMUL R10, R12, 8.98846567431157953865e+307 ;  /* 0x7fe000000c0a8828 */ /* 0x000fe20000000000 */
[----:B------:R-:W-:Y:S02]  /*2770*/  BSSY.RECONVERGENT B0, `(.L_x_36) ;  /* 0x0000054000007945 */ /* 0x000fe40003800200 */
[----:B------:R-:W-:-:S03]  /*2780*/  ISETP.GE.U32.AND P1, PT, R2, R3, PT ;  /* 0x000000030200720c */ /* 0x000fc60003f26070 */
[----:B------:R-:W0:Y:S02]  /*2790*/  MUFU.RCP64H R25, R11 ;  /* 0x0000000b00197308 */ /* 0x000e240000001800 */
[----:B------:R-:W-:Y:S02]  /*27a0*/  @!P2 LOP3.LUT R5, R13, 0x7ff00000, RZ, 0xc0, !PT ;  /* 0x7ff000000d05a812 */ /* 0x000fe400078ec0ff */
[----:B------:R-:W-:Y:S02]  /*27b0*/  @!P0 LOP3.LUT R3, R11, 0x7ff00000, RZ, 0xc0, !PT ;  /* 0x7ff000000b038812 */ /* 0x000fe400078ec0ff */
[----:B------:R-:W-:Y:S02]  /*27c0*/  @!P2 ISETP.GE.U32.AND P3, PT, R2, R5, PT ;  /* 0x000000050200a20c */ /* 0x000fe40003f66070 */
[----:B------:R-:W-:Y:S02]  /*27d0*/  MOV R5, 0x1ca00000 ;  /* 0x1ca0000000057802 */ /* 0x000fe40000000f00 */
[----:B------:R-:W-:-:S02]  /*27e0*/  @!P2 SEL R4, R4, 0x63400000, !P3 ;  /* 0x634000000404a807 */ /* 0x000fc40005800000 */
[----:B------:R-:W-:Y:S02]  /*27f0*/  SEL R5, R5, 0x63400000, !P1 ;  /* 0x6340000005057807 */ /* 0x000fe40004800000 */
[----:B------:R-:W-:Y:S01]  /*2800*/  @!P2 LOP3.LUT R4, R4, 0x80000000, R23, 0xf8, !PT ;  /* 0x800000000404a812 */ /* 0x000fe200078ef817 */
[----:B0-----:R-:W-:-:S08]  /*2810*/  DFMA R26, R24, -R10, 1 ;  /* 0x3ff00000181a742b */ /* 0x001fd0000000080a */
[----:B------:R-:W-:-:S08]  /*2820*/  DFMA R26, R26, R26, R26 ;  /* 0x0000001a1a1a722b */ /* 0x000fd0000000001a */
[----:B------:R-:W-:Y:S01]  /*2830*/  DFMA R24, R24, R26, R24 ;  /* 0x0000001a1818722b */ /* 0x000fe20000000018 */
[----:B------:R-:W-:Y:S01]  /*2840*/  LOP3.LUT R27, R5, 0x800fffff, R23, 0xf8, !PT ;  /* 0x800fffff051b7812 */ /* 0x000fe200078ef817 */
[----:B------:R-:W-:Y:S01]  /*2850*/  IMAD.MOV.U32 R26, RZ, RZ, R22 ;  /* 0x000000ffff1a7224 */ /* 0x000fe200078e0016 */
[----:B------:R-:W-:Y:S01]  /*2860*/  @!P2 LOP3.LUT R5, R4, 0x100000, RZ, 0xfc, !PT ;  /* 0x001000000405a812 */ /* 0x000fe200078efcff */
[----:B------:R-:W-:-:S04]  /*2870*/  @!P2 IMAD.MOV.U32 R4, RZ, RZ, RZ ;  /* 0x000000ffff04a224 */ /* 0x000fc800078e00ff */
[----:B------:R-:W-:Y:S02]  /*2880*/  DFMA R28, R24, -R10, 1 ;  /* 0x3ff00000181c742b */ /* 0x000fe4000000080a */
[----:B------:R-:W-:-:S06]  /*2890*/  @!P2 DFMA R26, R26, 2, -R4 ;  /* 0x400000001a1aa82b */ /* 0x000fcc0000000804 */
[----:B------:R-:W-:-:S08]  /*28a0*/  DFMA R28, R24, R28, R24 ;  /* 0x0000001c181c722b */ /* 0x000fd00000000018 */
[----:B------:R-:W-:-:S08]  /*28b0*/  DMUL R4, R28, R26 ;  /* 0x0000001a1c047228 */ /* 0x000fd00000000000 */
[----:B------:R-:W-:-:S08]  /*28c0*/  DFMA R24, R4, -R10, R26 ;  /* 0x8000000a0418722b */ /* 0x000fd0000000001a */
[----:B------:R-:W-:Y:S01]  /*28d0*/  DFMA R24, R28, R24, R4 ;  /* 0x000000181c18722b */ /* 0x000fe20000000004 */
[----:B------:R-:W-:Y:S01]  /*28e0*/  IMAD.MOV.U32 R4, RZ, RZ, R2 ;  /* 0x000000ffff047224 */ /* 0x000fe200078e0002 */
[----:B------:R-:W-:-:S05]  /*28f0*/  @!P2 LOP3.LUT R4, R27, 0x7ff00000, RZ, 0xc0, !PT ;  /* 0x7ff000001b04a812 */ /* 0x000fca00078ec0ff */
[----:B------:R-:W-:-:S05]  /*2900*/  VIADD R5, R4, 0xffffffff ;  /* 0xffffffff04057836 */ /* 0x000fca0000000000 */
[----:B------:R-:W-:Y:S01]  /*2910*/  ISETP.GT.U32.AND P0, PT, R5, 0x7feffffe, PT ;  /* 0x7feffffe0500780c */ /* 0x000fe20003f04070 */
[----:B------:R-:W-:-:S05]  /*2920*/  VIADD R5, R3, 0xffffffff ;  /* 0xffffffff03057836 */ /* 0x000fca0000000000 */
[----:B------:R-:W-:-:S13]  /*2930*/  ISETP.GT.U32.OR P0, PT, R5, 0x7feffffe, P0 ;  /* 0x7feffffe0500780c */ /* 0x000fda0000704470 */
[----:B------:R-:W-:Y:S05]  /*2940*/  @P0 BRA `(.L_x_37) ;  /* 0x0000000000780947 */ /* 0x000fea0003800000 */
[----:B------:R-:W-:Y:S02]  /*2950*/  LOP3.LUT R3, R13, 0x7ff00000, RZ, 0xc0, !PT ;  /* 0x7ff000000d037812 */ /* 0x000fe400078ec0ff */
[----:B------:R-:W-:Y:S02]  /*2960*/  MOV R4, 0x1ca00000 ;  /* 0x1ca0000000047802 */ /* 0x000fe40000000f00 */
[CC--:B------:R-:W-:Y:S02]  /*2970*/  VIADDMNMX R5, R2.reuse, -R3.reuse, 0xb9600000, !PT ;  /* 0xb960000002057446 */ /* 0x0c0fe40007800903 */
[----:B------:R-:W-:Y:S01]  /*2980*/  ISETP.GE.U32.AND P0, PT, R2, R3, PT ;  /* 0x000000030200720c */ /* 0x000fe20003f06070 */
[----:B------:R-:W-:Y:S01]  /*2990*/  IMAD.MOV.U32 R2, RZ, RZ, RZ ;  /* 0x000000ffff027224 */ /* 0x000fe200078e00ff */
[----:B------:R-:W-:Y:S02]  /*29a0*/  VIMNMX R5, PT, PT, R5, 0x46a00000, PT ;  /* 0x46a0000005057848 */ /* 0x000fe40003fe0100 */
[----:B------:R-:W-:-:S05]  /*29b0*/  SEL R4, R4, 0x63400000, !P0 ;  /* 0x6340000004047807 */ /* 0x000fca0004000000 */
[----:B------:R-:W-:-:S04]  /*29c0*/  IMAD.IADD R4, R5, 0x1, -R4 ;  /* 0x0000000105047824 */ /* 0x000fc800078e0a04 */
[----:B------:R-:W-:-:S06]  /*29d0*/  VIADD R3, R4, 0x7fe00000 ;  /* 0x7fe0000004037836 */ /* 0x000fcc0000000000 */
[----:B------:R-:W-:-:S10]  /*29e0*/  DMUL R28, R24, R2 ;  /* 0x00000002181c7228 */ /* 0x000fd40000000000 */
[----:B------:R-:W-:-:S13]  /*29f0*/  FSETP.GTU.AND P0, PT, |R29|, 1.469367938527859385e-39, PT ;  /* 0x001000001d00780b */ /* 0x000fda0003f0c200 */
[----:B------:R-:W-:Y:S05]  /*2a00*/  @P0 BRA `(.L_x_38) ;  /* 0x0000000000a80947 */ /* 0x000fea0003800000 */
[----:B------:R-:W-:Y:S01]  /*2a10*/  DFMA R10, R24, -R10, R26 ;  /* 0x8000000a180a722b */ /* 0x000fe2000000001a */
[----:B------:R-:W-:-:S09]  /*2a20*/  IMAD.MOV.U32 R12, RZ, RZ, RZ ;  /* 0x000000ffff0c7224 */ /* 0x000fd200078e00ff */
[C---:B------:R-:W-:Y:S02]  /*2a30*/  FSETP.NEU.AND P0, PT, R11.reuse, RZ, PT ;  /* 0x000000ff0b00720b */ /* 0x040fe40003f0d000 */
[----:B------:R-:W-:-:S04]  /*2a40*/  LOP3.LUT R2, R11, 0x80000000, R13, 0x48, !PT ;  /* 0x800000000b027812 */ /* 0x000fc800078e480d */
[----:B------:R-:W-:-:S07]  /*2a50*/  LOP3.LUT R13, R2, R3, RZ, 0xfc, !PT ;  /* 0x00000003020d7212 */ /* 0x000fce00078efcff */
[----:B------:R-:W-:Y:S05]  /*2a60*/  @!P0 BRA `(.L_x_38) ;  /* 0x0000000000908947 */ /* 0x000fea0003800000 */
[----:B------:R-:W-:Y:S01]  /*2a70*/  IMAD.MOV R11, RZ, RZ, -R4 ;  /* 0x000000ffff0b7224 */ /* 0x000fe200078e0a04 */
[----:B------:R-:W-:Y:S02]  /*2a80*/  MOV R10, RZ ;  /* 0x000000ff000a7202 */ /* 0x000fe40000000f00 */
[----:B------:R-:W-:-:S04]  /*2a90*/  IADD3 R4, PT, PT, -R4, -0x43300000, RZ ;  /* 0xbcd0000004047810 */ /* 0x000fc80007ffe1ff */
[----:B------:R-:W-:Y:S02]  /*2aa0*/  DFMA R10, R28, -R10, R24 ;  /* 0x8000000a1c0a722b */ /* 0x000fe40000000018 */
[----:B------:R-:W-:-:S08]  /*2ab0*/  DMUL.RP R24, R24, R12 ;  /* 0x0000000c18187228 */ /* 0x000fd00000008000 */
[----:B------:R-:W-:Y:S02]  /*2ac0*/  FSETP.NEU.AND P0, PT, |R11|, R4, PT ;  /* 0x000000040b00720b */ /* 0x000fe40003f0d200 */
[----:B------:R-:W-:Y:S02]  /*2ad0*/  LOP3.LUT R2, R25, R2, RZ, 0x3c, !PT ;  /* 0x0000000219027212 */ /* 0x000fe400078e3cff */
[----:B------:R-:W-:Y:S02]  /*2ae0*/  FSEL R4, R24, R28, !P0 ;  /* 0x0000001c18047208 */ /* 0x000fe40004000000 */
[----:B------:R-:W-:-:S03]  /*2af0*/  FSEL R5, R2, R29, !P0 ;  /* 0x0000001d02057208 */ /* 0x000fc60004000000 */
[----:B------:R-:W-:Y:S02]  /*2b00*/  IMAD.MOV.U32 R28, RZ, RZ, R4 ;  /* 0x000000ffff1c7224 */ /* 0x000fe400078e0004 */
[----:B------:R-:W-:Y:S01]  /*2b10*/  IMAD.MOV.U32 R29, RZ, RZ, R5 ;  /* 0x000000ffff1d7224 */ /* 0x000fe200078e0005 */
[----:B------:R-:W-:Y:S06]  /*2b20*/  BRA `(.L_x_38) ;  /* 0x0000000000607947 */ /* 0x000fec0003800000 */
.L_x_37:
[----:B------:R-:W-:-:S14]  /*2b30*/  DSETP.NAN.AND P0, PT, R22, R22, PT ;  /* 0x000000161600722a */ /* 0x000fdc0003f08000 */
[----:B------:R-:W-:Y:S05]  /*2b40*/  @P0 BRA `(.L_x_39) ;  /* 0x00000000004c0947 */ /* 0x000fea0003800000 */
[----:B------:R-:W-:-:S14]  /*2b50*/  DSETP.NAN.AND P0, PT, R12, R12, PT ;  /* 0x0000000c0c00722a */ /* 0x000fdc0003f08000 */
[----:B------:R-:W-:Y:S05]  /*2b60*/  @P0 BRA `(.L_x_40) ;  /* 0x0000000000340947 */ /* 0x000fea0003800000 */
[----:B------:R-:W-:Y:S01]  /*2b70*/  ISETP.NE.AND P0, PT, R4, R3, PT ;  /* 0x000000030400720c */ /* 0x000fe20003f05270 */
[----:B------:R-:W-:Y:S02]  /*2b80*/  IMAD.MOV.U32 R28, RZ, RZ, 0x0 ;  /* 0x00000000ff1c7424 */ /* 0x000fe400078e00ff */
[----:B------:R-:W-:-:S10]  /*2b90*/  IMAD.MOV.U32 R29, RZ, RZ, -0x80000 ;  /* 0xfff80000ff1d7424 */ /* 0x000fd400078e00ff */
[----:B------:R-:W-:Y:S05]  /*2ba0*/  @!P0 BRA `(.L_x_38) ;  /* 0x0000000000408947 */ /* 0x000fea0003800000 */
[----:B------:R-:W-:Y:S02]  /*2bb0*/  ISETP.NE.AND P0, PT, R4, 0x7ff00000, PT ;  /* 0x7ff000000400780c */ /* 0x000fe40003f05270 */
[----:B------:R-:W-:Y:S02]  /*2bc0*/  LOP3.LUT R13, R23, 0x80000000, R13, 0x48, !PT ;  /* 0x80000000170d7812 */ /* 0x000fe400078e480d */
[----:B------:R-:W-:-:S13]  /*2bd0*/  ISETP.EQ.OR P0, PT, R3, RZ, !P0 ;  /* 0x000000ff0300720c */ /* 0x000fda0004702670 */
[----:B------:R-:W-:Y:S01]  /*2be0*/  @P0 LOP3.LUT R2, R13, 0x7ff00000, RZ, 0xfc, !PT ;  /* 0x7ff000000d020812 */ /* 0x000fe200078efcff */
[----:B------:R-:W-:Y:S01]  /*2bf0*/  @!P0 IMAD.MOV.U32 R28, RZ, RZ, RZ ;  /* 0x000000ffff1c8224 */ /* 0x000fe200078e00ff */
[----:B------:R-:W-:Y:S01]  /*2c00*/  @!P0 MOV R29, R13 ;  /* 0x0000000d001d8202 */ /* 0x000fe20000000f00 */
[----:B------:R-:W-:Y:S02]  /*2c10*/  @P0 IMAD.MOV.U32 R28, RZ, RZ, RZ ;  /* 0x000000ffff1c0224 */ /* 0x000fe400078e00ff */
[----:B------:R-:W-:Y:S01]  /*2c20*/  @P0 IMAD.MOV.U32 R29, RZ, RZ, R2 ;  /* 0x000000ffff1d0224 */ /* 0x000fe200078e0002 */
[----:B------:R-:W-:Y:S06]  /*2c30*/  BRA `(.L_x_38) ;  /* 0x00000000001c7947 */ /* 0x000fec0003800000 */
.L_x_40:
[----:B------:R-:W-:Y:S01]  /*2c40*/  LOP3.LUT R3, R13, 0x80000, RZ, 0xfc, !PT ;  /* 0x000800000d037812 */ /* 0x000fe200078efcff */
[----:B------:R-:W-:-:S04]  /*2c50*/  IMAD.MOV.U32 R28, RZ, RZ, R12 ;  /* 0x000000ffff1c7224 */ /* 0x000fc800078e000c */
[----:B------:R-:W-:Y:S01]  /*2c60*/  IMAD.MOV.U32 R29, RZ, RZ, R3 ;  /* 0x000000ffff1d7224 */ /* 0x000fe200078e0003 */
[----:B------:R-:W-:Y:S06]  /*2c70*/  BRA `(.L_x_38) ;  /* 0x00000000000c7947 */ /* 0x000fec0003800000 */
.L_x_39:
[----:B------:R-:W-:Y:S01]  /*2c80*/  LOP3.LUT R3, R23, 0x80000, RZ, 0xfc, !PT ;  /* 0x0008000017037812 */ /* 0x000fe200078efcff */
[----:B------:R-:W-:-:S03]  /*2c90*/  IMAD.MOV.U32 R28, RZ, RZ, R22 ;  /* 0x000000ffff1c7224 */ /* 0x000fc600078e0016 */
[----:B------:R-:W-:-:S07]  /*2ca0*/  MOV R29, R3 ;  /* 0x00000003001d7202 */ /* 0x000fce0000000f00 */
.L_x_38:
[----:B------:R-:W-:Y:S05]  /*2cb0*/  BSYNC.RECONVERGENT B0 ;  /* 0x0000000000007941 */ /* 0x000fea0003800200 */
.L_x_36:
[----:B------:R-:W-:Y:S02]  /*2cc0*/  IMAD.MOV.U32 R4, RZ, RZ, R0 ;  /* 0x000000ffff047224 */ /* 0x000fe400078e0000 */
[----:B------:R-:W-:Y:S02]  /*2cd0*/  IMAD.MOV.U32 R5, RZ, RZ, 0x0 ;  /* 0x00000000ff057424 */ /* 0x000fe400078e00ff */
[----:B------:R-:W-:Y:S02]  /*2ce0*/  IMAD.MOV.U32 R2, RZ, RZ, R28 ;  /* 0x000000ffff027224 */ /* 0x000fe400078e001c */
[----:B------:R-:W-:Y:S01]  /*2cf0*/  IMAD.MOV.U32 R3, RZ, RZ, R29 ;  /* 0x000000ffff037224 */ /* 0x000fe200078e001d */
[----:B------:R-:W-:Y:S06]  /*2d00*/  RET.REL.NODEC R4 `(_Z14collision_stepPPdS0_S_S_S_S_PbS1_S1_dd) ;  /* 0xffffffd004bc7950 */ /* 0x000fec0003c3ffff */
.L_x_41:
        /* <DEDUP_REMOVED lines=15> */
.L_x_43:


//--------------------- .nv.shared.reserved.0     --------------------------
	.section	.nv.shared.reserved.0,"aw",@nobits
	.weak		__nv_reservedSMEM_offset_0_alias
	.size		__nv_reservedSMEM_offset_0_alias, 0, 64
	.other		__nv_reservedSMEM_offset_0_alias,@"STO_CUDA_RESERVED_SHARED STV_DEFAULT"
__nv_reservedSMEM_offset_0_alias:
	.zero		0
	.zero		64


//--------------------- .nv.constant0._Z16propagation_stepPPdS0_ii --------------------------
	.section	.nv.constant0._Z16propagation_stepPPdS0_ii,"a",@progbits
	.sectionflags	@""
	.align	4
.nv.constant0._Z16propagation_stepPPdS0_ii:
	.zero		920


//--------------------- .nv.constant0._Z14collision_stepPPdS0_S_S_S_S_PbS1_S1_dd --------------------------
	.section	.nv.constant0._Z14collision_stepPPdS0_S_S_S_S_PbS1_S1_dd,"a",@progbits
	.sectionflags	@""
	.align	4
.nv.constant0._Z14collision_stepPPdS0_S_S_S_S_PbS1_S1_dd:
	.zero		984


//--------------------- SYMBOLS --------------------------

	.type		.nv.reservedSmem.offset0,@object
	.size		.nv.reservedSmem.offset0,0x4
